// auto-generated by cutlass_sweep.gemm — config: {"arch": "sm_100", "cluster_m": 1, "cluster_n": 1, "dtype": "fp16", "dtype_b": "fp16", "layout": "nt", "stages": 3, "tile_k": 128, "tile_m": 64, "tile_n": 64}
#include "cutlass/cutlass.h"
#include "cutlass/gemm/collective/collective_builder.hpp"
#include "cutlass/gemm/device/gemm_universal_adapter.h"
#include "cutlass/gemm/kernel/gemm_universal.hpp"
#include "cutlass/epilogue/collective/collective_builder.hpp"

using ElemA = cutlass::half_t;
using ElemB = cutlass::half_t;
using ElemCD = cutlass::half_t;
using Acc  = float;
using TileShape    = cute::Shape<cute::_64, cute::_64, cute::_128>;
using ClusterShape = cute::Shape<cute::_1, cute::_1, cute::_1>;

using CollectiveEpilogue = typename cutlass::epilogue::collective::CollectiveBuilder<
    cutlass::arch::Sm100, cutlass::arch::OpClassTensorOp,
    TileShape, ClusterShape,
    cutlass::epilogue::collective::EpilogueTileAuto,
    Acc, Acc,
    ElemCD, cutlass::layout::RowMajor, 128 / cutlass::sizeof_bits<ElemCD>::value,
    ElemCD, cutlass::layout::RowMajor, 128 / cutlass::sizeof_bits<ElemCD>::value,
    cutlass::epilogue::collective::EpilogueScheduleAuto
  >::CollectiveOp;

using CollectiveMainloop = typename cutlass::gemm::collective::CollectiveBuilder<
    cutlass::arch::Sm100, cutlass::arch::OpClassTensorOp,
    ElemA, cutlass::layout::RowMajor, 128 / cutlass::sizeof_bits<ElemA>::value,
    ElemB, cutlass::layout::ColumnMajor, 128 / cutlass::sizeof_bits<ElemB>::value,
    Acc,
    TileShape, ClusterShape,
    cutlass::gemm::collective::StageCount<3>,
    cutlass::gemm::collective::KernelScheduleAuto
  >::CollectiveOp;

using GemmKernel = cutlass::gemm::kernel::GemmUniversal<
    cute::Shape<int,int,int,int>,
    CollectiveMainloop,
    CollectiveEpilogue
>;
using Gemm = cutlass::gemm::device::GemmUniversalAdapter<GemmKernel>;

// Force the device kernel symbol into the cubin without needing a host main.
auto* _anchor = &cutlass::device_kernel<GemmKernel>;


// ===== COMPILED SASS (sm_100a) =====

	.target	sm_100a

	.elftype	@"ET_EXEC"


//--------------------- .note.nv.tkinfo           --------------------------
	.section	.note.nv.tkinfo,"",@"SHT_NOTE"
	.sectionflags	@"SHF_NOTE_NV_TKINFO"
	.tkinfo
        /*0018*/ 	.word	0x00000002
        /*0030*/ 	.string	""
        /*0030*/ 	.string	"ptxas"
        /*0030*/ 	.string	"Cuda compilation tools, release 13.0, V13.0.88"
        /*0030*/ 	.string	"Build cuda_13.0.r13.0/compiler.36424714_0"
        /*0030*/ 	.string	"-arch sm_100a -m 64 "



//--------------------- .note.nv.cuinfo           --------------------------
	.section	.note.nv.cuinfo,"",@"SHT_NOTE"
	.sectionflags	@"SHF_NOTE_NV_CUINFO"
        /*0018*/ 	.short	0x0002
        /*001a*/ 	.short	0x0064
        /*001c*/ 	.short	0x0082
	.zero		2


//--------------------- .nv.info                  --------------------------
	.section	.nv.info,"",@"SHT_CUDA_INFO"
	.align	4


	//----- nvinfo : EIATTR_REGCOUNT
	.align		4
        /*0000*/ 	.byte	0x04, 0x2f
        /*0002*/ 	.short	(.L_19 - .L_18)
	.align		4
.L_18:
        /*0004*/ 	.word	index@(_ZN7cutlass13device_kernelINS_4gemm6kernel13GemmUniversalIN4cute5tupleIJiiiiEEENS1_10collective13CollectiveMmaINS1_35MainloopSm100TmaUmmaWarpSpecializedILi3ELi2ELi4ENS5_IJNS4_1CILi1EEESB_SB_EEEEENS5_IJNSA_ILi64EEESE_NSA_ILi128EEEEEENS_6half_tENS5_IJlSB_lEEESH_SI_NS4_8TiledMMAINS4_8MMA_AtomIJNS4_20SM100_MMA_F16BF16_SSISH_SH_fLi64ELi64ELNS4_4UMMA5MajorE0ELSN_0ELNSM_7ScaleInE0ELSO_0EEEEEENS4_6LayoutISC_NS5_IJNSA_ILi0EEESS_SS_EEEEENS5_IJNS4_10UnderscoreESV_SV_EEEEENS4_13SM90_TMA_LOADENS4_14ComposedLayoutINS4_7SwizzleILi3ELi4ELi3EEENS4_18smem_ptr_flag_bitsILi16EEENSR_INS5_IJNSA_ILi8EEESE_EEENS5_IJSE_SB_EEEEEEEvNS4_8identityESY_S18_vS19_EENS_8epilogue10collective18CollectiveEpilogueINS1B_23Sm100TmaWarpSpecializedILi3ELi2ELi16ELb1ELb0EEEJSG_NS5_IJNSR_ISE_SB_EENSR_INSA_ILi32EEESB_EEEEESH_SI_SH_SI_NS1B_6fusion15FusionCallbacksIS1F_NS1K_17LinearCombinationISH_fSH_fLNS_15FloatRoundStyleE2EEESG_S1J_JEEENS4_5SM1004TMEM4LOAD26SM100_TMEM_LOAD_16dp256b4xESY_NSZ_INS10_ILi2ELi4ELi3EEES13_NSR_INS5_IJS14_S1H_EEENS5_IJS1H_SB_EEEEEEENS4_17SM75_U32x4_LDSM_NENS4_14SM90_TMA_STOREES1Y_NS4_17SM90_U32x4_STSM_NENS4_39AutoVectorizingCopyWithAssumedAlignmentILi128EEEEEEvvEEEEvNT_6ParamsE)
        /*0008*/ 	.word	0x0000004f


	//----- nvinfo : EIATTR_FRAME_SIZE
	.align		4
.L_19:
        /*000c*/ 	.byte	0x04, 0x11
        /*000e*/ 	.short	(.L_21 - .L_20)
	.align		4
.L_20:
        /*0010*/ 	.word	index@($__internal_2_$__cuda_sm10x_tcgen05_guardrail_trap_unallocated_columns_being_dealloced)
        /*0014*/ 	.word	0x00000000


	//----- nvinfo : EIATTR_FRAME_SIZE
	.align		4
.L_21:
        /*0018*/ 	.byte	0x04, 0x11
        /*001a*/ 	.short	(.L_23 - .L_22)
	.align		4
.L_22:
        /*001c*/ 	.word	index@($__internal_1_$__cuda_sm10x_tcgen05_guardrail_trap_phase_invalid_during_alloc)
        /*0020*/ 	.word	0x00000000


	//----- nvinfo : EIATTR_FRAME_SIZE
	.align		4
.L_23:
        /*0024*/ 	.byte	0x04, 0x11
        /*0026*/ 	.short	(.L_25 - .L_24)
	.align		4
.L_24:
        /*0028*/ 	.word	index@($__internal_0_$__cuda_sm10x_tcgen05_guardrail_trap_col_being_dealloced_not_returned_by_alloc)
        /*002c*/ 	.word	0x00000000


	//----- nvinfo : EIATTR_FRAME_SIZE
	.align		4
.L_25:
        /*0030*/ 	.byte	0x04, 0x11
        /*0032*/ 	.short	(.L_27 - .L_26)
	.align		4
.L_26:
        /*0034*/ 	.word	index@(_ZN7cutlass13device_kernelINS_4gemm6kernel13GemmUniversalIN4cute5tupleIJiiiiEEENS1_10collective13CollectiveMmaINS1_35MainloopSm100TmaUmmaWarpSpecializedILi3ELi2ELi4ENS5_IJNS4_1CILi1EEESB_SB_EEEEENS5_IJNSA_ILi64EEESE_NSA_ILi128EEEEEENS_6half_tENS5_IJlSB_lEEESH_SI_NS4_8TiledMMAINS4_8MMA_AtomIJNS4_20SM100_MMA_F16BF16_SSISH_SH_fLi64ELi64ELNS4_4UMMA5MajorE0ELSN_0ELNSM_7ScaleInE0ELSO_0EEEEEENS4_6LayoutISC_NS5_IJNSA_ILi0EEESS_SS_EEEEENS5_IJNS4_10UnderscoreESV_SV_EEEEENS4_13SM90_TMA_LOADENS4_14ComposedLayoutINS4_7SwizzleILi3ELi4ELi3EEENS4_18smem_ptr_flag_bitsILi16EEENSR_INS5_IJNSA_ILi8EEESE_EEENS5_IJSE_SB_EEEEEEEvNS4_8identityESY_S18_vS19_EENS_8epilogue10collective18CollectiveEpilogueINS1B_23Sm100TmaWarpSpecializedILi3ELi2ELi16ELb1ELb0EEEJSG_NS5_IJNSR_ISE_SB_EENSR_INSA_ILi32EEESB_EEEEESH_SI_SH_SI_NS1B_6fusion15FusionCallbacksIS1F_NS1K_17LinearCombinationISH_fSH_fLNS_15FloatRoundStyleE2EEESG_S1J_JEEENS4_5SM1004TMEM4LOAD26SM100_TMEM_LOAD_16dp256b4xESY_NSZ_INS10_ILi2ELi4ELi3EEES13_NSR_INS5_IJS14_S1H_EEENS5_IJS1H_SB_EEEEEEENS4_17SM75_U32x4_LDSM_NENS4_14SM90_TMA_STOREES1Y_NS4_17SM90_U32x4_STSM_NENS4_39AutoVectorizingCopyWithAssumedAlignmentILi128EEEEEEvvEEEEvNT_6ParamsE)
        /*0038*/ 	.word	0x00000000


	//----- nvinfo : EIATTR_MIN_STACK_SIZE
	.align		4
.L_27:
        /*003c*/ 	.byte	0x04, 0x12
        /*003e*/ 	.short	(.L_29 - .L_28)
	.align		4
.L_28:
        /*0040*/ 	.word	index@(_ZN7cutlass13device_kernelINS_4gemm6kernel13GemmUniversalIN4cute5tupleIJiiiiEEENS1_10collective13CollectiveMmaINS1_35MainloopSm100TmaUmmaWarpSpecializedILi3ELi2ELi4ENS5_IJNS4_1CILi1EEESB_SB_EEEEENS5_IJNSA_ILi64EEESE_NSA_ILi128EEEEEENS_6half_tENS5_IJlSB_lEEESH_SI_NS4_8TiledMMAINS4_8MMA_AtomIJNS4_20SM100_MMA_F16BF16_SSISH_SH_fLi64ELi64ELNS4_4UMMA5MajorE0ELSN_0ELNSM_7ScaleInE0ELSO_0EEEEEENS4_6LayoutISC_NS5_IJNSA_ILi0EEESS_SS_EEEEENS5_IJNS4_10UnderscoreESV_SV_EEEEENS4_13SM90_TMA_LOADENS4_14ComposedLayoutINS4_7SwizzleILi3ELi4ELi3EEENS4_18smem_ptr_flag_bitsILi16EEENSR_INS5_IJNSA_ILi8EEESE_EEENS5_IJSE_SB_EEEEEEEvNS4_8identityESY_S18_vS19_EENS_8epilogue10collective18CollectiveEpilogueINS1B_23Sm100TmaWarpSpecializedILi3ELi2ELi16ELb1ELb0EEEJSG_NS5_IJNSR_ISE_SB_EENSR_INSA_ILi32EEESB_EEEEESH_SI_SH_SI_NS1B_6fusion15FusionCallbacksIS1F_NS1K_17LinearCombinationISH_fSH_fLNS_15FloatRoundStyleE2EEESG_S1J_JEEENS4_5SM1004TMEM4LOAD26SM100_TMEM_LOAD_16dp256b4xESY_NSZ_INS10_ILi2ELi4ELi3EEES13_NSR_INS5_IJS14_S1H_EEENS5_IJS1H_SB_EEEEEEENS4_17SM75_U32x4_LDSM_NENS4_14SM90_TMA_STOREES1Y_NS4_17SM90_U32x4_STSM_NENS4_39AutoVectorizingCopyWithAssumedAlignmentILi128EEEEEEvvEEEEvNT_6ParamsE)
        /*0044*/ 	.word	0x00000000
.L_29:


//--------------------- .nv.compat                --------------------------
	.section	.nv.compat,"",@"SHT_CUDA_COMPAT_INFO"
	.align	4
        /*0000*/ 	.byte	0x02, 0x09, 0x01, 0x00, 0x02, 0x02, 0x02, 0x00, 0x02, 0x05, 0x05, 0x00, 0x03, 0x07, 0x01, 0x01
        /*0010*/ 	.byte	0x02, 0x03, 0x01, 0x00, 0x02, 0x06, 0x01, 0x00, 0x04, 0x0b, 0x08, 0x00, 0x09, 0x00, 0x00, 0x00
        /*0020*/ 	.byte	0x00, 0x00, 0x00, 0x00


//--------------------- .nv.info._ZN7cutlass13device_kernelINS_4gemm6kernel13GemmUniversalIN4cute5tupleIJiiiiEEENS1_10collective13CollectiveMmaINS1_35MainloopSm100TmaUmmaWarpSpecializedILi3ELi2ELi4ENS5_IJNS4_1CILi1EEESB_SB_EEEEENS5_IJNSA_ILi64EEESE_NSA_ILi128EEEEEENS_6half_tENS5_IJlSB_lEEESH_SI_NS4_8TiledMMAINS4_8MMA_AtomIJNS4_20SM100_MMA_F16BF16_SSISH_SH_fLi64ELi64ELNS4_4UMMA5MajorE0ELSN_0ELNSM_7ScaleInE0ELSO_0EEEEEENS4_6LayoutISC_NS5_IJNSA_ILi0EEESS_SS_EEEEENS5_IJNS4_10UnderscoreESV_SV_EEEEENS4_13SM90_TMA_LOADENS4_14ComposedLayoutINS4_7SwizzleILi3ELi4ELi3EEENS4_18smem_ptr_flag_bitsILi16EEENSR_INS5_IJNSA_ILi8EEESE_EEENS5_IJSE_SB_EEEEEEEvNS4_8identityESY_S18_vS19_EENS_8epilogue10collective18CollectiveEpilogueINS1B_23Sm100TmaWarpSpecializedILi3ELi2ELi16ELb1ELb0EEEJSG_NS5_IJNSR_ISE_SB_EENSR_INSA_ILi32EEESB_EEEEESH_SI_SH_SI_NS1B_6fusion15FusionCallbacksIS1F_NS1K_17LinearCombinationISH_fSH_fLNS_15FloatRoundStyleE2EEESG_S1J_JEEENS4_5SM1004TMEM4LOAD26SM100_TMEM_LOAD_16dp256b4xESY_NSZ_INS10_ILi2ELi4ELi3EEES13_NSR_INS5_IJS14_S1H_EEENS5_IJS1H_SB_EEEEEEENS4_17SM75_U32x4_LDSM_NENS4_14SM90_TMA_STOREES1Y_NS4_17SM90_U32x4_STSM_NENS4_39AutoVectorizingCopyWithAssumedAlignmentILi128EEEEEEvvEEEEvNT_6ParamsE --------------------------
	.section	.nv.info._ZN7cutlass13device_kernelINS_4gemm6kernel13GemmUniversalIN4cute5tupleIJiiiiEEENS1_10collective13CollectiveMmaINS1_35MainloopSm100TmaUmmaWarpSpecializedILi3ELi2ELi4ENS5_IJNS4_1CILi1EEESB_SB_EEEEENS5_IJNSA_ILi64EEESE_NSA_ILi128EEEEEENS_6half_tENS5_IJlSB_lEEESH_SI_NS4_8TiledMMAINS4_8MMA_AtomIJNS4_20SM100_MMA_F16BF16_SSISH_SH_fLi64ELi64ELNS4_4UMMA5MajorE0ELSN_0ELNSM_7ScaleInE0ELSO_0EEEEEENS4_6LayoutISC_NS5_IJNSA_ILi0EEESS_SS_EEEEENS5_IJNS4_10UnderscoreESV_SV_EEEEENS4_13SM90_TMA_LOADENS4_14ComposedLayoutINS4_7SwizzleILi3ELi4ELi3EEENS4_18smem_ptr_flag_bitsILi16EEENSR_INS5_IJNSA_ILi8EEESE_EEENS5_IJSE_SB_EEEEEEEvNS4_8identityESY_S18_vS19_EENS_8epilogue10collective18CollectiveEpilogueINS1B_23Sm100TmaWarpSpecializedILi3ELi2ELi16ELb1ELb0EEEJSG_NS5_IJNSR_ISE_SB_EENSR_INSA_ILi32EEESB_EEEEESH_SI_SH_SI_NS1B_6fusion15FusionCallbacksIS1F_NS1K_17LinearCombinationISH_fSH_fLNS_15FloatRoundStyleE2EEESG_S1J_JEEENS4_5SM1004TMEM4LOAD26SM100_TMEM_LOAD_16dp256b4xESY_NSZ_INS10_ILi2ELi4ELi3EEES13_NSR_INS5_IJS14_S1H_EEENS5_IJS1H_SB_EEEEEEENS4_17SM75_U32x4_LDSM_NENS4_14SM90_TMA_STOREES1Y_NS4_17SM90_U32x4_STSM_NENS4_39AutoVectorizingCopyWithAssumedAlignmentILi128EEEEEEvvEEEEvNT_6ParamsE,"",@"SHT_CUDA_INFO"
	.sectionflags	@""
	.align	4


	//----- nvinfo : EIATTR_CUDA_API_VERSION
	.align		4
        /*0000*/ 	.byte	0x04, 0x37
        /*0002*/ 	.short	(.L_31 - .L_30)
.L_30:
        /*0004*/ 	.word	0x00000082


	//----- nvinfo : EIATTR_KPARAM_INFO
	.align		4
.L_31:
        /*0008*/ 	.byte	0x04, 0x17
        /*000a*/ 	.short	(.L_33 - .L_32)
.L_32:
        /*000c*/ 	.word	0x00000000
        /*0010*/ 	.short	0x0000
        /*0012*/ 	.short	0x0000
        /*0014*/ 	.byte	0x00, 0xf0, 0x01, 0x20


	//----- nvinfo : EIATTR_AT_ENTRY_FRAGMENTS
	.align		4
.L_33:
        /*0018*/ 	.byte	0x04, 0x4f
        /*001a*/ 	.short	(.L_35 - .L_34)


	//   ....[0]....
.L_34:
        /*001c*/ 	.word	0x00000006


	//----- nvinfo : EIATTR_RESERVED_SMEM_USED
	.align		4
.L_35:
        /*0020*/ 	.byte	0x01, 0x41
	.zero		2


	//----- nvinfo : EIATTR_SPARSE_MMA_MASK
	.align		4
        /*0024*/ 	.byte	0x03, 0x50
        /*0026*/ 	.short	0x0000


	//----- nvinfo : EIATTR_TCGEN05_1CTA_USED
	.align		4
        /*0028*/ 	.byte	0x01, 0x51
	.zero		2


	//----- nvinfo : EIATTR_MAXREG_COUNT
	.align		4
        /*002c*/ 	.byte	0x03, 0x1b
        /*002e*/ 	.short	0x00ff


	//----- nvinfo : EIATTR_NUM_BARRIERS
	.align		4
        /*0030*/ 	.byte	0x02, 0x4c
        /*0032*/ 	.byte	0x07
	.zero		1


	//----- nvinfo : EIATTR_EXTERNS
	.align		4
        /*0034*/ 	.byte	0x04, 0x0f
        /*0036*/ 	.short	(.L_37 - .L_36)


	//   ....[0]....
	.align		4
.L_36:
        /*0038*/ 	.word	index@(__assertfail)


	//----- nvinfo : EIATTR_MERCURY_ISA_VERSION
	.align		4
.L_37:
        /*003c*/ 	.byte	0x03, 0x5f
        /*003e*/ 	.short	0x0101


	//----- nvinfo : EIATTR_INT_WARP_WIDE_INSTR_OFFSETS
	.align		4
        /*0040*/ 	.byte	0x04, 0x31
        /*0042*/ 	.short	(.L_39 - .L_38)


	//   ....[0]....
.L_38:
        /*0044*/ 	.word	0x00001ee0


	//   ....[1]....
        /*0048*/ 	.word	0x00003ab0


	//   ....[2]....
        /*004c*/ 	.word	0x00003ae0


	//   ....[3]....
        /*0050*/ 	.word	0x00003b30


	//   ....[4]....
        /*0054*/ 	.word	0x00004410


	//   ....[5]....
        /*0058*/ 	.word	0x00004430


	//   ....[6]....
        /*005c*/ 	.word	0x00004700


	//   ....[7]....
        /*0060*/ 	.word	0x00004830


	//----- nvinfo : EIATTR_COOP_GROUP_MASK_REGIDS
	.align		4
.L_39:
        /*0064*/ 	.byte	0x04, 0x29
        /*0066*/ 	.short	(.L_41 - .L_40)


	//   ....[0]....
.L_40:
        /*0068*/ 	.word	0xffffffff


	//   ....[1]....
        /*006c*/ 	.word	0xffffffff


	//   ....[2]....
        /*0070*/ 	.word	0xffffffff


	//   ....[3]....
        /*0074*/ 	.word	0xffffffff


	//   ....[4]....
        /*0078*/ 	.word	0xffffffff


	//   ....[5]....
        /*007c*/ 	.word	0xffffffff


	//   ....[6]....
        /*0080*/ 	.word	0xffffffff


	//   ....[7]....
        /*0084*/ 	.word	0xffffffff


	//   ....[8]....
        /*0088*/ 	.word	0xffffffff


	//   ....[9]....
        /*008c*/ 	.word	0xffffffff


	//   ....[10]....
        /*0090*/ 	.word	0xffffffff


	//   ....[11]....
        /*0094*/ 	.word	0xffffffff


	//   ....[12]....
        /*0098*/ 	.word	0xffffffff


	//----- nvinfo : EIATTR_COOP_GROUP_INSTR_OFFSETS
	.align		4
.L_41:
        /*009c*/ 	.byte	0x04, 0x28
        /*009e*/ 	.short	(.L_43 - .L_42)


	//   ....[0]....
.L_42:
        /*00a0*/ 	.word	0x00000090


	//   ....[1]....
        /*00a4*/ 	.word	0x000004d0


	//   ....[2]....
        /*00a8*/ 	.word	0x00000620


	//   ....[3]....
        /*00ac*/ 	.word	0x000007a0


	//   ....[4]....
        /*00b0*/ 	.word	0x000008a0


	//   ....[5]....
        /*00b4*/ 	.word	0x00000a10


	//   ....[6]....
        /*00b8*/ 	.word	0x00000bb0


	//   ....[7]....
        /*00bc*/ 	.word	0x00001dc0


	//   ....[8]....
        /*00c0*/ 	.word	0x00002b10


	//   ....[9]....
        /*00c4*/ 	.word	0x00002d20


	//   ....[10]....
        /*00c8*/ 	.word	0x00002d50


	//   ....[11]....
        /*00cc*/ 	.word	0x000039a0


	//   ....[12]....
        /*00d0*/ 	.word	0x00003bd0


	//----- nvinfo : EIATTR_VRC_CTA_INIT_COUNT
	.align		4
.L_43:
        /*00d4*/ 	.byte	0x02, 0x4a
        /*00d6*/ 	.byte	0x80
	.zero		1


	//----- nvinfo : EIATTR_SYSCALL_OFFSETS
	.align		4
        /*00d8*/ 	.byte	0x04, 0x46
        /*00da*/ 	.short	(.L_45 - .L_44)


	//   ....[0]....
.L_44:
        /*00dc*/ 	.word	0x00005410


	//   ....[1]....
        /*00e0*/ 	.word	0x00005500


	//   ....[2]....
        /*00e4*/ 	.word	0x00005ce0


	//   ....[3]....
        /*00e8*/ 	.word	0x00006620


	//----- nvinfo : EIATTR_MBARRIER_INSTR_OFFSETS
	.align		4
.L_45:
        /*00ec*/ 	.byte	0x04, 0x39
        /*00ee*/ 	.short	(.L_47 - .L_46)


	//   ....[0]....
.L_46:
        /*00f0*/ 	.word	0x000005b0
        /*00f4*/ 	.word	0x000000ff
        /*00f8*/ 	.word	0x00000000
        /*00fc*/ 	.short	0x0100
        /*00fe*/ 	.byte	0x05
	.zero		1


	//   ....[1]....
        /*0100*/ 	.word	0x000005c0
        /*0104*/ 	.word	0x000000ff
        /*0108*/ 	.word	0x00000018
        /*010c*/ 	.short	0x0100
        /*010e*/ 	.byte	0x05
	.zero		1


	//   ....[2]....
        /*0110*/ 	.word	0x000005d0
        /*0114*/ 	.word	0x000000ff
        /*0118*/ 	.word	0x00000008
        /*011c*/ 	.short	0x0100
        /*011e*/ 	.byte	0x05
	.zero		1


	//   ....[3]....
        /*0120*/ 	.word	0x000005e0
        /*0124*/ 	.word	0x000000ff
        /*0128*/ 	.word	0x00000020
        /*012c*/ 	.short	0x0100
        /*012e*/ 	.byte	0x05
	.zero		1


	//   ....[4]....
        /*0130*/ 	.word	0x000005f0
        /*0134*/ 	.word	0x000000ff
        /*0138*/ 	.word	0x00000010
        /*013c*/ 	.short	0x0100
        /*013e*/ 	.byte	0x05
	.zero		1


	//   ....[5]....
        /*0140*/ 	.word	0x00000600
        /*0144*/ 	.word	0x000000ff
        /*0148*/ 	.word	0x00000028
        /*014c*/ 	.short	0x0100
        /*014e*/ 	.byte	0x05
	.zero		1


	//   ....[6]....
        /*0150*/ 	.word	0x00000730
        /*0154*/ 	.word	0x000000ff
        /*0158*/ 	.word	0x00000030
        /*015c*/ 	.short	0x0100
        /*015e*/ 	.byte	0x07
	.zero		1


	//   ....[7]....
        /*0160*/ 	.word	0x00000740
        /*0164*/ 	.word	0x000000ff
        /*0168*/ 	.word	0x00000048
        /*016c*/ 	.short	0x0100
        /*016e*/ 	.byte	0x07
	.zero		1


	//   ....[8]....
        /*0170*/ 	.word	0x00000750
        /*0174*/ 	.word	0x000000ff
        /*0178*/ 	.word	0x00000038
        /*017c*/ 	.short	0x0100
        /*017e*/ 	.byte	0x07
	.zero		1


	//   ....[9]....
        /*0180*/ 	.word	0x00000760
        /*0184*/ 	.word	0x000000ff
        /*0188*/ 	.word	0x00000050
        /*018c*/ 	.short	0x0100
        /*018e*/ 	.byte	0x07
	.zero		1


	//   ....[10]....
        /*0190*/ 	.word	0x00000770
        /*0194*/ 	.word	0x000000ff
        /*0198*/ 	.word	0x00000040
        /*019c*/ 	.short	0x0100
        /*019e*/ 	.byte	0x07
	.zero		1


	//   ....[11]....
        /*01a0*/ 	.word	0x00000780
        /*01a4*/ 	.word	0x000000ff
        /*01a8*/ 	.word	0x00000058
        /*01ac*/ 	.short	0x0100
        /*01ae*/ 	.byte	0x07
	.zero		1


	//   ....[12]....
        /*01b0*/ 	.word	0x00000870
        /*01b4*/ 	.word	0x000000ff
        /*01b8*/ 	.word	0x00000060
        /*01bc*/ 	.short	0x0100
        /*01be*/ 	.byte	0x05
	.zero		1


	//   ....[13]....
        /*01c0*/ 	.word	0x00000880
        /*01c4*/ 	.word	0x000000ff
        /*01c8*/ 	.word	0x00000068
        /*01cc*/ 	.short	0x0100
        /*01ce*/ 	.byte	0x05
	.zero		1


	//   ....[14]....
        /*01d0*/ 	.word	0x000009c0
        /*01d4*/ 	.word	0x000000ff
        /*01d8*/ 	.word	0x00000070
        /*01dc*/ 	.short	0x0100
        /*01de*/ 	.byte	0x05
	.zero		1


	//   ....[15]....
        /*01e0*/ 	.word	0x000009d0
        /*01e4*/ 	.word	0x000000ff
        /*01e8*/ 	.word	0x00000080
        /*01ec*/ 	.short	0x0100
        /*01ee*/ 	.byte	0x05
	.zero		1


	//   ....[16]....
        /*01f0*/ 	.word	0x000009e0
        /*01f4*/ 	.word	0x000000ff
        /*01f8*/ 	.word	0x00000078
        /*01fc*/ 	.short	0x0100
        /*01fe*/ 	.byte	0x05
	.zero		1


	//   ....[17]....
        /*0200*/ 	.word	0x000009f0
        /*0204*/ 	.word	0x000000ff
        /*0208*/ 	.word	0x00000088
        /*020c*/ 	.short	0x0100
        /*020e*/ 	.byte	0x05
	.zero		1


	//   ....[18]....
        /*0210*/ 	.word	0x00000b20
        /*0214*/ 	.word	0x000000ff
        /*0218*/ 	.word	0x00000090
        /*021c*/ 	.short	0x0100
        /*021e*/ 	.byte	0x07
	.zero		1


	//   ....[19]....
        /*0220*/ 	.word	0x00000b30
        /*0224*/ 	.word	0x000000ff
        /*0228*/ 	.word	0x000000b0
        /*022c*/ 	.short	0x0100
        /*022e*/ 	.byte	0x07
	.zero		1


	//   ....[20]....
        /*0230*/ 	.word	0x00000b40
        /*0234*/ 	.word	0x000000ff
        /*0238*/ 	.word	0x00000098
        /*023c*/ 	.short	0x0100
        /*023e*/ 	.byte	0x07
	.zero		1


	//   ....[21]....
        /*0240*/ 	.word	0x00000b50
        /*0244*/ 	.word	0x000000ff
        /*0248*/ 	.word	0x000000b8
        /*024c*/ 	.short	0x0100
        /*024e*/ 	.byte	0x07
	.zero		1


	//   ....[22]....
        /*0250*/ 	.word	0x00000b60
        /*0254*/ 	.word	0x000000ff
        /*0258*/ 	.word	0x000000a0
        /*025c*/ 	.short	0x0100
        /*025e*/ 	.byte	0x07
	.zero		1


	//   ....[23]....
        /*0260*/ 	.word	0x00000b70
        /*0264*/ 	.word	0x000000ff
        /*0268*/ 	.word	0x000000c0
        /*026c*/ 	.short	0x0100
        /*026e*/ 	.byte	0x07
	.zero		1


	//   ....[24]....
        /*0270*/ 	.word	0x00000b80
        /*0274*/ 	.word	0x000000ff
        /*0278*/ 	.word	0x000000a8
        /*027c*/ 	.short	0x0100
        /*027e*/ 	.byte	0x07
	.zero		1


	//   ....[25]....
        /*0280*/ 	.word	0x00000b90
        /*0284*/ 	.word	0x000000ff
        /*0288*/ 	.word	0x000000c8
        /*028c*/ 	.short	0x0100
        /*028e*/ 	.byte	0x07
	.zero		1


	//   ....[26]....
        /*0290*/ 	.word	0x00000c80
        /*0294*/ 	.word	0x000000ff
        /*0298*/ 	.word	0x000000d0
        /*029c*/ 	.short	0x0100
        /*029e*/ 	.byte	0x05
	.zero		1


	//   ....[27]....
        /*02a0*/ 	.word	0x00000c90
        /*02a4*/ 	.word	0x000000ff
        /*02a8*/ 	.word	0x000000e0
        /*02ac*/ 	.short	0x0100
        /*02ae*/ 	.byte	0x05
	.zero		1


	//   ....[28]....
        /*02b0*/ 	.word	0x00000ca0
        /*02b4*/ 	.word	0x000000ff
        /*02b8*/ 	.word	0x000000d8
        /*02bc*/ 	.short	0x0100
        /*02be*/ 	.byte	0x05
	.zero		1


	//   ....[29]....
        /*02c0*/ 	.word	0x00000cb0
        /*02c4*/ 	.word	0x000000ff
        /*02c8*/ 	.word	0x000000e8
        /*02cc*/ 	.short	0x0100
        /*02ce*/ 	.byte	0x05
	.zero		1


	//   ....[30]....
        /*02d0*/ 	.word	0x00001580
        /*02d4*/ 	.word	0x00000002
        /*02d8*/ 	.word	0x000000e0
        /*02dc*/ 	.short	0x010a
        /*02de*/ 	.byte	0xff
	.zero		1


	//   ....[31]....
        /*02e0*/ 	.word	0x000015b0
        /*02e4*/ 	.word	0x00000002
        /*02e8*/ 	.word	0x000000d0
        /*02ec*/ 	.short	0x0101
        /*02ee*/ 	.byte	0xff
	.zero		1


	//   ....[32]....
        /*02f0*/ 	.word	0x00001680
        /*02f4*/ 	.word	0x000000ff
        /*02f8*/ 	.word	0x00000018
        /*02fc*/ 	.short	0x010a
        /*02fe*/ 	.byte	0x08
	.zero		1


	//   ....[33]....
        /*0300*/ 	.word	0x00001720
        /*0304*/ 	.word	0x000000ff
        /*0308*/ 	.word	0x00000018
        /*030c*/ 	.short	0x010a
        /*030e*/ 	.byte	0x21
	.zero		1


	//   ....[34]....
        /*0310*/ 	.word	0x00001870
        /*0314*/ 	.word	0x000000ff
        /*0318*/ 	.word	0x00000018
        /*031c*/ 	.short	0x010a
        /*031e*/ 	.byte	0x08
	.zero		1


	//   ....[35]....
        /*0320*/ 	.word	0x00001a30
        /*0324*/ 	.word	0x000000ff
        /*0328*/ 	.word	0x00000068
        /*032c*/ 	.short	0x0101
        /*032e*/ 	.byte	0x04
	.zero		1


	//   ....[36]....
        /*0330*/ 	.word	0x00001a50
        /*0334*/ 	.word	0x000000ff
        /*0338*/ 	.word	0x00000018
        /*033c*/ 	.short	0x010a
        /*033e*/ 	.byte	0x08
	.zero		1


	//   ....[37]....
        /*0340*/ 	.word	0x00001ad0
        /*0344*/ 	.word	0x000000ff
        /*0348*/ 	.word	0x00000018
        /*034c*/ 	.short	0x010a
        /*034e*/ 	.byte	0x21
	.zero		1


	//   ....[38]....
        /*0350*/ 	.word	0x00001c20
        /*0354*/ 	.word	0x000000ff
        /*0358*/ 	.word	0x00000018
        /*035c*/ 	.short	0x010a
        /*035e*/ 	.byte	0x08
	.zero		1


	//   ....[39]....
        /*0360*/ 	.word	0x00001df0
        /*0364*/ 	.word	0x00000002
        /*0368*/ 	.word	0x00000070
        /*036c*/ 	.short	0x010a
        /*036e*/ 	.byte	0xff
	.zero		1


	//   ....[40]....
        /*0370*/ 	.word	0x00001eb0
        /*0374*/ 	.word	0x00000002
        /*0378*/ 	.word	0x00000000
        /*037c*/ 	.short	0x0101
        /*037e*/ 	.byte	0xff
	.zero		1


	//   ....[41]....
        /*0380*/ 	.word	0x00002410
        /*0384*/ 	.word	0x000000ff
        /*0388*/ 	.word	0x00000000
        /*038c*/ 	.short	0x010a
        /*038e*/ 	.byte	0x05
	.zero		1


	//   ....[42]....
        /*0390*/ 	.word	0x000024a0
        /*0394*/ 	.word	0x000000ff
        /*0398*/ 	.word	0x00000000
        /*039c*/ 	.short	0x010a
        /*039e*/ 	.byte	0x05
	.zero		1


	//   ....[43]....
        /*03a0*/ 	.word	0x00002540
        /*03a4*/ 	.word	0x00000000
        /*03a8*/ 	.word	0x00000000
        /*03ac*/ 	.short	0x010a
        /*03ae*/ 	.byte	0xff
	.zero		1


	//   ....[44]....
        /*03b0*/ 	.word	0x00002660
        /*03b4*/ 	.word	0x00000000
        /*03b8*/ 	.word	0x000000d0
        /*03bc*/ 	.short	0x010a
        /*03be*/ 	.byte	0xff
	.zero		1


	//   ....[45]....
        /*03c0*/ 	.word	0x000026d0
        /*03c4*/ 	.word	0x00000000
        /*03c8*/ 	.word	0x00000000
        /*03cc*/ 	.short	0x0101
        /*03ce*/ 	.byte	0xff
	.zero		1


	//   ....[46]....
        /*03d0*/ 	.word	0x000026f0
        /*03d4*/ 	.word	0x000000ff
        /*03d8*/ 	.word	0x00000080
        /*03dc*/ 	.short	0x010a
        /*03de*/ 	.byte	0x05
	.zero		1


	//   ....[47]....
        /*03e0*/ 	.word	0x00002810
        /*03e4*/ 	.word	0x00000000
        /*03e8*/ 	.word	0x00000070
        /*03ec*/ 	.short	0x010a
        /*03ee*/ 	.byte	0xff
	.zero		1


	//   ....[48]....
        /*03f0*/ 	.word	0x00002910
        /*03f4*/ 	.word	0x00000000
        /*03f8*/ 	.word	0x00000000
        /*03fc*/ 	.short	0x0101
        /*03fe*/ 	.byte	0xff
	.zero		1


	//   ....[49]....
        /*0400*/ 	.word	0x000029a0
        /*0404*/ 	.word	0x000000ff
        /*0408*/ 	.word	0x00000080
        /*040c*/ 	.short	0x0106
        /*040e*/ 	.byte	0x05
	.zero		1


	//   ....[50]....
        /*0410*/ 	.word	0x000029c0
        /*0414*/ 	.word	0x000000ff
        /*0418*/ 	.word	0x00000080
        /*041c*/ 	.short	0x010a
        /*041e*/ 	.byte	0x05
	.zero		1


	//   ....[51]....
        /*0420*/ 	.word	0x00002a50
        /*0424*/ 	.word	0x000000ff
        /*0428*/ 	.word	0x00000080
        /*042c*/ 	.short	0x0106
        /*042e*/ 	.byte	0x04
	.zero		1


	//   ....[52]....
        /*0430*/ 	.word	0x00002a90
        /*0434*/ 	.word	0x00000000
        /*0438*/ 	.word	0x00000080
        /*043c*/ 	.short	0x010a
        /*043e*/ 	.byte	0xff
	.zero		1


	//   ....[53]....
        /*0440*/ 	.word	0x00003050
        /*0444*/ 	.word	0x00000000
        /*0448*/ 	.word	0x00000070
        /*044c*/ 	.short	0x010a
        /*044e*/ 	.byte	0xff
	.zero		1


	//   ....[54]....
        /*0450*/ 	.word	0x00003160
        /*0454*/ 	.word	0x00000003
        /*0458*/ 	.word	0x00000000
        /*045c*/ 	.short	0x0101
        /*045e*/ 	.byte	0xff
	.zero		1


	//   ....[55]....
        /*0460*/ 	.word	0x00003170
        /*0464*/ 	.word	0x000000ff
        /*0468*/ 	.word	0x00000000
        /*046c*/ 	.short	0x010a
        /*046e*/ 	.byte	0x07
	.zero		1


	//   ....[56]....
        /*0470*/ 	.word	0x000031f0
        /*0474*/ 	.word	0x000000ff
        /*0478*/ 	.word	0x000000b0
        /*047c*/ 	.short	0x010a
        /*047e*/ 	.byte	0x06
	.zero		1


	//   ....[57]....
        /*0480*/ 	.word	0x000032c0
        /*0484*/ 	.word	0x000000ff
        /*0488*/ 	.word	0x00000000
        /*048c*/ 	.short	0x010a
        /*048e*/ 	.byte	0x0b
	.zero		1


	//   ....[58]....
        /*0490*/ 	.word	0x000033f0
        /*0494*/ 	.word	0x000000ff
        /*0498*/ 	.word	0x00000000
        /*049c*/ 	.short	0x010a
        /*049e*/ 	.byte	0x22
	.zero		1


	//   ....[59]....
        /*04a0*/ 	.word	0x000037d0
        /*04a4*/ 	.word	0x000000ff
        /*04a8*/ 	.word	0x00000000
        /*04ac*/ 	.short	0x010a
        /*04ae*/ 	.byte	0x06
	.zero		1


	//   ....[60]....
        /*04b0*/ 	.word	0x00003860
        /*04b4*/ 	.word	0x000000ff
        /*04b8*/ 	.word	0x00000000
        /*04bc*/ 	.short	0x010a
        /*04be*/ 	.byte	0x06
	.zero		1


	//   ....[61]....
        /*04c0*/ 	.word	0x000038f0
        /*04c4*/ 	.word	0x000000ff
        /*04c8*/ 	.word	0x00000000
        /*04cc*/ 	.short	0x010a
        /*04ce*/ 	.byte	0x06
	.zero		1


	//   ....[62]....
        /*04d0*/ 	.word	0x00003980
        /*04d4*/ 	.word	0x000000ff
        /*04d8*/ 	.word	0x00000000
        /*04dc*/ 	.short	0x010a
        /*04de*/ 	.byte	0x07
	.zero		1


	//   ....[63]....
        /*04e0*/ 	.word	0x00003db0
        /*04e4*/ 	.word	0x00000000
        /*04e8*/ 	.word	0x00000070
        /*04ec*/ 	.short	0x010a
        /*04ee*/ 	.byte	0xff
	.zero		1


	//   ....[64]....
        /*04f0*/ 	.word	0x00003e70
        /*04f4*/ 	.word	0x00000000
        /*04f8*/ 	.word	0x00000000
        /*04fc*/ 	.short	0x0101
        /*04fe*/ 	.byte	0xff
	.zero		1


	//   ....[65]....
        /*0500*/ 	.word	0x00004190
        /*0504*/ 	.word	0x000000ff
        /*0508*/ 	.word	0x00000068
        /*050c*/ 	.short	0x010a
        /*050e*/ 	.byte	0x07
	.zero		1


	//   ....[66]....
        /*0510*/ 	.word	0x000043b0
        /*0514*/ 	.word	0x000000ff
        /*0518*/ 	.word	0x00000048
        /*051c*/ 	.short	0x010a
        /*051e*/ 	.byte	0x0f
	.zero		1


	//   ....[67]....
        /*0520*/ 	.word	0x000045b0
        /*0524*/ 	.word	0x000000ff
        /*0528*/ 	.word	0x00000030
        /*052c*/ 	.short	0x010b
        /*052e*/ 	.byte	0x0f
	.zero		1


	//   ....[68]....
        /*0530*/ 	.word	0x00004600
        /*0534*/ 	.word	0x000000ff
        /*0538*/ 	.word	0x00000000
        /*053c*/ 	.short	0x0101
        /*053e*/ 	.byte	0x10
	.zero		1


	//   ....[69]....
        /*0540*/ 	.word	0x00004640
        /*0544*/ 	.word	0x000000ff
        /*0548*/ 	.word	0x00000048
        /*054c*/ 	.short	0x010a
        /*054e*/ 	.byte	0x0d
	.zero		1


	//   ....[70]....
        /*0550*/ 	.word	0x00004880
        /*0554*/ 	.word	0x000000ff
        /*0558*/ 	.word	0x00000030
        /*055c*/ 	.short	0x010b
        /*055e*/ 	.byte	0x0d
	.zero		1


	//   ....[71]....
        /*0560*/ 	.word	0x000048f0
        /*0564*/ 	.word	0x000000ff
        /*0568*/ 	.word	0x00000000
        /*056c*/ 	.short	0x0101
        /*056e*/ 	.byte	0x0f
	.zero		1


	//   ....[72]....
        /*0570*/ 	.word	0x00004940
        /*0574*/ 	.word	0x000000ff
        /*0578*/ 	.word	0x00000000
        /*057c*/ 	.short	0x010a
        /*057e*/ 	.byte	0x04
	.zero		1


	//   ....[73]....
        /*0580*/ 	.word	0x000049d0
        /*0584*/ 	.word	0x000000ff
        /*0588*/ 	.word	0x00000000
        /*058c*/ 	.short	0x010a
        /*058e*/ 	.byte	0x04
	.zero		1


	//   ....[74]....
        /*0590*/ 	.word	0x00004a70
        /*0594*/ 	.word	0x00000000
        /*0598*/ 	.word	0x00000000
        /*059c*/ 	.short	0x010a
        /*059e*/ 	.byte	0xff
	.zero		1


	//   ....[75]....
        /*05a0*/ 	.word	0x00004de0
        /*05a4*/ 	.word	0x00000000
        /*05a8*/ 	.word	0x00000070
        /*05ac*/ 	.short	0x010a
        /*05ae*/ 	.byte	0xff
	.zero		1


	//   ....[76]....
        /*05b0*/ 	.word	0x00004ef0
        /*05b4*/ 	.word	0x00000000
        /*05b8*/ 	.word	0x00000000
        /*05bc*/ 	.short	0x0101
        /*05be*/ 	.byte	0xff
	.zero		1


	//   ....[77]....
        /*05c0*/ 	.word	0x00005900
        /*05c4*/ 	.word	0x00000002
        /*05c8*/ 	.word	0x00000030
        /*05cc*/ 	.short	0x010a
        /*05ce*/ 	.byte	0xff
	.zero		1


	//   ....[78]....
        /*05d0*/ 	.word	0x00005940
        /*05d4*/ 	.word	0x0000002c
        /*05d8*/ 	.word	0x00000090
        /*05dc*/ 	.short	0x010a
        /*05de*/ 	.byte	0xff
	.zero		1


	//   ....[79]....
        /*05e0*/ 	.word	0x00005a30
        /*05e4*/ 	.word	0x00000002
        /*05e8*/ 	.word	0x00000030
        /*05ec*/ 	.short	0x010a
        /*05ee*/ 	.byte	0xff
	.zero		1


	//   ....[80]....
        /*05f0*/ 	.word	0x00005bc0
        /*05f4*/ 	.word	0x0000002c
        /*05f8*/ 	.word	0x00000090
        /*05fc*/ 	.short	0x010a
        /*05fe*/ 	.byte	0xff
	.zero		1


	//   ....[81]....
        /*0600*/ 	.word	0x00006380
        /*0604*/ 	.word	0x00000000
        /*0608*/ 	.word	0x00000000
        /*060c*/ 	.short	0x0101
        /*060e*/ 	.byte	0xff
	.zero		1


	//   ....[82]....
        /*0610*/ 	.word	0x00006390
        /*0614*/ 	.word	0x00000002
        /*0618*/ 	.word	0x00000030
        /*061c*/ 	.short	0x010a
        /*061e*/ 	.byte	0xff
	.zero		1


	//   ....[83]....
        /*0620*/ 	.word	0x00006450
        /*0624*/ 	.word	0x00000002
        /*0628*/ 	.word	0x00000030
        /*062c*/ 	.short	0x010a
        /*062e*/ 	.byte	0xff
	.zero		1


	//   ....[84]....
        /*0630*/ 	.word	0x00006780
        /*0634*/ 	.word	0x000000ff
        /*0638*/ 	.word	0x00000000
        /*063c*/ 	.short	0x0101
        /*063e*/ 	.byte	0x05
	.zero		1


	//   ....[85]....
        /*0640*/ 	.word	0x00006d40
        /*0644*/ 	.word	0x00000000
        /*0648*/ 	.word	0x00000000
        /*064c*/ 	.short	0x0101
        /*064e*/ 	.byte	0xff
	.zero		1


	//   ....[86]....
        /*0650*/ 	.word	0x00006fb0
        /*0654*/ 	.word	0x000000ff
        /*0658*/ 	.word	0x00000000
        /*065c*/ 	.short	0x0101
        /*065e*/ 	.byte	0x04
	.zero		1


	//   ....[87]....
        /*0660*/ 	.word	0x00006fd0
        /*0664*/ 	.word	0x00000002
        /*0668*/ 	.word	0x000000e0
        /*066c*/ 	.short	0x010a
        /*066e*/ 	.byte	0xff
	.zero		1


	//   ....[88]....
        /*0670*/ 	.word	0x00007030
        /*0674*/ 	.word	0x00000002
        /*0678*/ 	.word	0x00000018
        /*067c*/ 	.short	0x010a
        /*067e*/ 	.byte	0xff
	.zero		1


	//   ....[89]....
        /*0680*/ 	.word	0x00007090
        /*0684*/ 	.word	0x00000002
        /*0688*/ 	.word	0x00000018
        /*068c*/ 	.short	0x010a
        /*068e*/ 	.byte	0xff
	.zero		1


	//   ....[90]....
        /*0690*/ 	.word	0x000070e0
        /*0694*/ 	.word	0x00000002
        /*0698*/ 	.word	0x00000070
        /*069c*/ 	.short	0x010a
        /*069e*/ 	.byte	0xff
	.zero		1


	//   ....[91]....
        /*06a0*/ 	.word	0x00007140
        /*06a4*/ 	.word	0x00000000
        /*06a8*/ 	.word	0x00000000
        /*06ac*/ 	.short	0x010a
        /*06ae*/ 	.byte	0xff
	.zero		1


	//   ....[92]....
        /*06b0*/ 	.word	0x000071a0
        /*06b4*/ 	.word	0x00000000
        /*06b8*/ 	.word	0x00000000
        /*06bc*/ 	.short	0x010a
        /*06be*/ 	.byte	0xff
	.zero		1


	//   ....[93]....
        /*06c0*/ 	.word	0x000071f0
        /*06c4*/ 	.word	0x00000000
        /*06c8*/ 	.word	0x000000d0
        /*06cc*/ 	.short	0x010a
        /*06ce*/ 	.byte	0xff
	.zero		1


	//   ....[94]....
        /*06d0*/ 	.word	0x00007250
        /*06d4*/ 	.word	0x00000000
        /*06d8*/ 	.word	0x00000080
        /*06dc*/ 	.short	0x010a
        /*06de*/ 	.byte	0xff
	.zero		1


	//   ....[95]....
        /*06e0*/ 	.word	0x000072a0
        /*06e4*/ 	.word	0x00000000
        /*06e8*/ 	.word	0x00000070
        /*06ec*/ 	.short	0x010a
        /*06ee*/ 	.byte	0xff
	.zero		1


	//   ....[96]....
        /*06f0*/ 	.word	0x00007300
        /*06f4*/ 	.word	0x00000000
        /*06f8*/ 	.word	0x00000080
        /*06fc*/ 	.short	0x010a
        /*06fe*/ 	.byte	0xff
	.zero		1


	//   ....[97]....
        /*0700*/ 	.word	0x00007350
        /*0704*/ 	.word	0x00000000
        /*0708*/ 	.word	0x00000070
        /*070c*/ 	.short	0x010a
        /*070e*/ 	.byte	0xff
	.zero		1


	//   ....[98]....
        /*0710*/ 	.word	0x000073b0
        /*0714*/ 	.word	0x00000002
        /*0718*/ 	.word	0x000000b0
        /*071c*/ 	.short	0x010a
        /*071e*/ 	.byte	0xff
	.zero		1


	//   ....[99]....
        /*0720*/ 	.word	0x00007410
        /*0724*/ 	.word	0x00000000
        /*0728*/ 	.word	0x00000000
        /*072c*/ 	.short	0x010a
        /*072e*/ 	.byte	0xff
	.zero		1


	//   ....[100]....
        /*0730*/ 	.word	0x00007470
        /*0734*/ 	.word	0x00000000
        /*0738*/ 	.word	0x00000000
        /*073c*/ 	.short	0x010a
        /*073e*/ 	.byte	0xff
	.zero		1


	//   ....[101]....
        /*0740*/ 	.word	0x000074d0
        /*0744*/ 	.word	0x00000000
        /*0748*/ 	.word	0x00000000
        /*074c*/ 	.short	0x010a
        /*074e*/ 	.byte	0xff
	.zero		1


	//   ....[102]....
        /*0750*/ 	.word	0x00007530
        /*0754*/ 	.word	0x00000000
        /*0758*/ 	.word	0x00000000
        /*075c*/ 	.short	0x010a
        /*075e*/ 	.byte	0xff
	.zero		1


	//   ....[103]....
        /*0760*/ 	.word	0x00007590
        /*0764*/ 	.word	0x00000000
        /*0768*/ 	.word	0x00000000
        /*076c*/ 	.short	0x010a
        /*076e*/ 	.byte	0xff
	.zero		1


	//   ....[104]....
        /*0770*/ 	.word	0x000075e0
        /*0774*/ 	.word	0x00000000
        /*0778*/ 	.word	0x00000070
        /*077c*/ 	.short	0x010a
        /*077e*/ 	.byte	0xff
	.zero		1


	//   ....[105]....
        /*0780*/ 	.word	0x00007640
        /*0784*/ 	.word	0x00000000
        /*0788*/ 	.word	0x00000068
        /*078c*/ 	.short	0x010a
        /*078e*/ 	.byte	0xff
	.zero		1


	//   ....[106]....
        /*0790*/ 	.word	0x000076a0
        /*0794*/ 	.word	0x00000000
        /*0798*/ 	.word	0x00000048
        /*079c*/ 	.short	0x010a
        /*079e*/ 	.byte	0xff
	.zero		1


	//   ....[107]....
        /*07a0*/ 	.word	0x00007700
        /*07a4*/ 	.word	0x00000000
        /*07a8*/ 	.word	0x00000048
        /*07ac*/ 	.short	0x010a
        /*07ae*/ 	.byte	0xff
	.zero		1


	//   ....[108]....
        /*07b0*/ 	.word	0x00007760
        /*07b4*/ 	.word	0x00000000
        /*07b8*/ 	.word	0x00000000
        /*07bc*/ 	.short	0x010a
        /*07be*/ 	.byte	0xff
	.zero		1


	//   ....[109]....
        /*07c0*/ 	.word	0x000077c0
        /*07c4*/ 	.word	0x00000000
        /*07c8*/ 	.word	0x00000000
        /*07cc*/ 	.short	0x010a
        /*07ce*/ 	.byte	0xff
	.zero		1


	//   ....[110]....
        /*07d0*/ 	.word	0x00007810
        /*07d4*/ 	.word	0x00000000
        /*07d8*/ 	.word	0x00000070
        /*07dc*/ 	.short	0x010a
        /*07de*/ 	.byte	0xff
	.zero		1


	//   ....[111]....
        /*07e0*/ 	.word	0x00007860
        /*07e4*/ 	.word	0x00000002
        /*07e8*/ 	.word	0x00000030
        /*07ec*/ 	.short	0x010a
        /*07ee*/ 	.byte	0xff
	.zero		1


	//   ....[112]....
        /*07f0*/ 	.word	0x000078b0
        /*07f4*/ 	.word	0x0000002c
        /*07f8*/ 	.word	0x00000090
        /*07fc*/ 	.short	0x010a
        /*07fe*/ 	.byte	0xff
	.zero		1


	//   ....[113]....
        /*0800*/ 	.word	0x00007900
        /*0804*/ 	.word	0x00000002
        /*0808*/ 	.word	0x00000030
        /*080c*/ 	.short	0x010a
        /*080e*/ 	.byte	0xff
	.zero		1


	//----- nvinfo : EIATTR_NUM_MBARRIERS
	.align		4
.L_47:
        /*0810*/ 	.byte	0x03, 0x38
        /*0812*/ 	.short	0x001e


	//----- nvinfo : EIATTR_EXIT_INSTR_OFFSETS
	.align		4
        /*0814*/ 	.byte	0x04, 0x1c
        /*0816*/ 	.short	(.L_49 - .L_48)


	//   ....[0]....
.L_48:
        /*0818*/ 	.word	0x00002570


	//   ....[1]....
        /*081c*/ 	.word	0x00002a60


	//   ....[2]....
        /*0820*/ 	.word	0x00002ac0


	//   ....[3]....
        /*0824*/ 	.word	0x00003be0


	//   ....[4]....
        /*0828*/ 	.word	0x00004aa0


	//   ....[5]....
        /*082c*/ 	.word	0x00004ae0


	//   ....[6]....
        /*0830*/ 	.word	0x00006ea0


	//   ....[7]....
        /*0834*/ 	.word	0x00006f20


	//   ....[8]....
        /*0838*/ 	.word	0x00006f50


	//   ....[9]....
        /*083c*/ 	.word	0x00006fc0


	//----- nvinfo : EIATTR_MAX_THREADS
	.align		4
.L_49:
        /*0840*/ 	.byte	0x04, 0x05
        /*0842*/ 	.short	(.L_51 - .L_50)
.L_50:
        /*0844*/ 	.word	0x00000100
        /*0848*/ 	.word	0x00000001
        /*084c*/ 	.word	0x00000001


	//----- nvinfo : EIATTR_CRS_STACK_SIZE
	.align		4
.L_51:
        /*0850*/ 	.byte	0x04, 0x1e
        /*0852*/ 	.short	(.L_53 - .L_52)
.L_52:
        /*0854*/ 	.word	0x00000000


	//----- nvinfo : EIATTR_CBANK_PARAM_SIZE
	.align		4
.L_53:
        /*0858*/ 	.byte	0x03, 0x19
        /*085a*/ 	.short	0x0800


	//----- nvinfo : EIATTR_PARAM_CBANK
	.align		4
        /*085c*/ 	.byte	0x04, 0x0a
        /*085e*/ 	.short	(.L_55 - .L_54)
	.align		4
.L_54:
        /*0860*/ 	.word	index@(.nv.constant0._ZN7cutlass13device_kernelINS_4gemm6kernel13GemmUniversalIN4cute5tupleIJiiiiEEENS1_10collective13CollectiveMmaINS1_35MainloopSm100TmaUmmaWarpSpecializedILi3ELi2ELi4ENS5_IJNS4_1CILi1EEESB_SB_EEEEENS5_IJNSA_ILi64EEESE_NSA_ILi128EEEEEENS_6half_tENS5_IJlSB_lEEESH_SI_NS4_8TiledMMAINS4_8MMA_AtomIJNS4_20SM100_MMA_F16BF16_SSISH_SH_fLi64ELi64ELNS4_4UMMA5MajorE0ELSN_0ELNSM_7ScaleInE0ELSO_0EEEEEENS4_6LayoutISC_NS5_IJNSA_ILi0EEESS_SS_EEEEENS5_IJNS4_10UnderscoreESV_SV_EEEEENS4_13SM90_TMA_LOADENS4_14ComposedLayoutINS4_7SwizzleILi3ELi4ELi3EEENS4_18smem_ptr_flag_bitsILi16EEENSR_INS5_IJNSA_ILi8EEESE_EEENS5_IJSE_SB_EEEEEEEvNS4_8identityESY_S18_vS19_EENS_8epilogue10collective18CollectiveEpilogueINS1B_23Sm100TmaWarpSpecializedILi3ELi2ELi16ELb1ELb0EEEJSG_NS5_IJNSR_ISE_SB_EENSR_INSA_ILi32EEESB_EEEEESH_SI_SH_SI_NS1B_6fusion15FusionCallbacksIS1F_NS1K_17LinearCombinationISH_fSH_fLNS_15FloatRoundStyleE2EEESG_S1J_JEEENS4_5SM1004TMEM4LOAD26SM100_TMEM_LOAD_16dp256b4xESY_NSZ_INS10_ILi2ELi4ELi3EEES13_NSR_INS5_IJS14_S1H_EEENS5_IJS1H_SB_EEEEEEENS4_17SM75_U32x4_LDSM_NENS4_14SM90_TMA_STOREES1Y_NS4_17SM90_U32x4_STSM_NENS4_39AutoVectorizingCopyWithAssumedAlignmentILi128EEEEEEvvEEEEvNT_6ParamsE)
        /*0864*/ 	.short	0x0380
        /*0866*/ 	.short	0x0800


	//----- nvinfo : EIATTR_SW_WAR
	.align		4
.L_55:
        /*0868*/ 	.byte	0x04, 0x36
        /*086a*/ 	.short	(.L_57 - .L_56)
.L_56:
        /*086c*/ 	.word	0x00000008
.L_57:


//--------------------- .nv.callgraph             --------------------------
	.section	.nv.callgraph,"",@"SHT_CUDA_CALLGRAPH"
	.align	4
	.sectionentsize	8
	.align		4
        /*0000*/ 	.word	0x00000000
	.align		4
        /*0004*/ 	.word	0xffffffff
	.align		4
        /*0008*/ 	.word	index@(_ZN7cutlass13device_kernelINS_4gemm6kernel13GemmUniversalIN4cute5tupleIJiiiiEEENS1_10collective13CollectiveMmaINS1_35MainloopSm100TmaUmmaWarpSpecializedILi3ELi2ELi4ENS5_IJNS4_1CILi1EEESB_SB_EEEEENS5_IJNSA_ILi64EEESE_NSA_ILi128EEEEEENS_6half_tENS5_IJlSB_lEEESH_SI_NS4_8TiledMMAINS4_8MMA_AtomIJNS4_20SM100_MMA_F16BF16_SSISH_SH_fLi64ELi64ELNS4_4UMMA5MajorE0ELSN_0ELNSM_7ScaleInE0ELSO_0EEEEEENS4_6LayoutISC_NS5_IJNSA_ILi0EEESS_SS_EEEEENS5_IJNS4_10UnderscoreESV_SV_EEEEENS4_13SM90_TMA_LOADENS4_14ComposedLayoutINS4_7SwizzleILi3ELi4ELi3EEENS4_18smem_ptr_flag_bitsILi16EEENSR_INS5_IJNSA_ILi8EEESE_EEENS5_IJSE_SB_EEEEEEEvNS4_8identityESY_S18_vS19_EENS_8epilogue10collective18CollectiveEpilogueINS1B_23Sm100TmaWarpSpecializedILi3ELi2ELi16ELb1ELb0EEEJSG_NS5_IJNSR_ISE_SB_EENSR_INSA_ILi32EEESB_EEEEESH_SI_SH_SI_NS1B_6fusion15FusionCallbacksIS1F_NS1K_17LinearCombinationISH_fSH_fLNS_15FloatRoundStyleE2EEESG_S1J_JEEENS4_5SM1004TMEM4LOAD26SM100_TMEM_LOAD_16dp256b4xESY_NSZ_INS10_ILi2ELi4ELi3EEES13_NSR_INS5_IJS14_S1H_EEENS5_IJS1H_SB_EEEEEEENS4_17SM75_U32x4_LDSM_NENS4_14SM90_TMA_STOREES1Y_NS4_17SM90_U32x4_STSM_NENS4_39AutoVectorizingCopyWithAssumedAlignmentILi128EEEEEEvvEEEEvNT_6ParamsE)
	.align		4
        /*000c*/ 	.word	index@(__assertfail)
	.align		4
        /*0010*/ 	.word	0x00000000
	.align		4
        /*0014*/ 	.word	0xfffffffe
	.align		4
        /*0018*/ 	.word	0x00000000
	.align		4
        /*001c*/ 	.word	0xfffffffd
	.align		4
        /*0020*/ 	.word	0x00000000
	.align		4
        /*0024*/ 	.word	0xfffffffc


//--------------------- .nv.constant4             --------------------------
	.section	.nv.constant4,"a",@progbits
	.align	8
	.align		8
.nv.constant4:
        /*0000*/ 	.dword	__assertfail
	.align		8
        /*0008*/ 	.dword	__unnamed_1
	.align		8
        /*0010*/ 	.dword	__unnamed_2
	.align		8
        /*0018*/ 	.dword	_ZN40_INTERNAL_2e9ab6e5_4_k_cu_b1ae247d_258754cuda3std3__45__cpo5beginE
	.align		8
        /*0020*/ 	.dword	_ZN40_INTERNAL_2e9ab6e5_4_k_cu_b1ae247d_258754cuda3std3__45__cpo3endE
	.align		8
        /*0028*/ 	.dword	_ZN40_INTERNAL_2e9ab6e5_4_k_cu_b1ae247d_258754cuda3std3__45__cpo6cbeginE
	.align		8
        /*0030*/ 	.dword	_ZN40_INTERNAL_2e9ab6e5_4_k_cu_b1ae247d_258754cuda3std3__45__cpo4cendE
	.align		8
        /*0038*/ 	.dword	_ZN40_INTERNAL_2e9ab6e5_4_k_cu_b1ae247d_258754cuda3std3__442_GLOBAL__N__2e9ab6e5_4_k_cu_b1ae247d_258756ignoreE
	.align		8
        /*0040*/ 	.dword	_ZN40_INTERNAL_2e9ab6e5_4_k_cu_b1ae247d_258754cuda3std3__419piecewise_constructE
	.align		8
        /*0048*/ 	.dword	_ZN40_INTERNAL_2e9ab6e5_4_k_cu_b1ae247d_258754cuda3std3__48in_placeE
	.align		8
        /*0050*/ 	.dword	_ZN40_INTERNAL_2e9ab6e5_4_k_cu_b1ae247d_258754cuda3std6ranges3__45__cpo4swapE
	.align		8
        /*0058*/ 	.dword	_ZN40_INTERNAL_2e9ab6e5_4_k_cu_b1ae247d_258754cuda3std6ranges3__45__cpo9iter_moveE
	.align		8
        /*0060*/ 	.dword	_ZN40_INTERNAL_2e9ab6e5_4_k_cu_b1ae247d_258754cute7productE
	.align		8
        /*0068*/ 	.dword	_ZN40_INTERNAL_2e9ab6e5_4_k_cu_b1ae247d_258754cute1_E
	.align		8
        /*0070*/ 	.dword	$str$25
	.align		8
        /*0078*/ 	.dword	$str$26
	.align		8
        /*0080*/ 	.dword	$str$27
	.align		8
        /*0088*/ 	.dword	$str$28


//--------------------- .text._ZN7cutlass13device_kernelINS_4gemm6kernel13GemmUniversalIN4cute5tupleIJiiiiEEENS1_10collective13CollectiveMmaINS1_35MainloopSm100TmaUmmaWarpSpecializedILi3ELi2ELi4ENS5_IJNS4_1CILi1EEESB_SB_EEEEENS5_IJNSA_ILi64EEESE_NSA_ILi128EEEEEENS_6half_tENS5_IJlSB_lEEESH_SI_NS4_8TiledMMAINS4_8MMA_AtomIJNS4_20SM100_MMA_F16BF16_SSISH_SH_fLi64ELi64ELNS4_4UMMA5MajorE0ELSN_0ELNSM_7ScaleInE0ELSO_0EEEEEENS4_6LayoutISC_NS5_IJNSA_ILi0EEESS_SS_EEEEENS5_IJNS4_10UnderscoreESV_SV_EEEEENS4_13SM90_TMA_LOADENS4_14ComposedLayoutINS4_7SwizzleILi3ELi4ELi3EEENS4_18smem_ptr_flag_bitsILi16EEENSR_INS5_IJNSA_ILi8EEESE_EEENS5_IJSE_SB_EEEEEEEvNS4_8identityESY_S18_vS19_EENS_8epilogue10collective18CollectiveEpilogueINS1B_23Sm100TmaWarpSpecializedILi3ELi2ELi16ELb1ELb0EEEJSG_NS5_IJNSR_ISE_SB_EENSR_INSA_ILi32EEESB_EEEEESH_SI_SH_SI_NS1B_6fusion15FusionCallbacksIS1F_NS1K_17LinearCombinationISH_fSH_fLNS_15FloatRoundStyleE2EEESG_S1J_JEEENS4_5SM1004TMEM4LOAD26SM100_TMEM_LOAD_16dp256b4xESY_NSZ_INS10_ILi2ELi4ELi3EEES13_NSR_INS5_IJS14_S1H_EEENS5_IJS1H_SB_EEEEEEENS4_17SM75_U32x4_LDSM_NENS4_14SM90_TMA_STOREES1Y_NS4_17SM90_U32x4_STSM_NENS4_39AutoVectorizingCopyWithAssumedAlignmentILi128EEEEEEvvEEEEvNT_6ParamsE --------------------------
	.section	.text._ZN7cutlass13device_kernelINS_4gemm6kernel13GemmUniversalIN4cute5tupleIJiiiiEEENS1_10collective13CollectiveMmaINS1_35MainloopSm100TmaUmmaWarpSpecializedILi3ELi2ELi4ENS5_IJNS4_1CILi1EEESB_SB_EEEEENS5_IJNSA_ILi64EEESE_NSA_ILi128EEEEEENS_6half_tENS5_IJlSB_lEEESH_SI_NS4_8TiledMMAINS4_8MMA_AtomIJNS4_20SM100_MMA_F16BF16_SSISH_SH_fLi64ELi64ELNS4_4UMMA5MajorE0ELSN_0ELNSM_7ScaleInE0ELSO_0EEEEEENS4_6LayoutISC_NS5_IJNSA_ILi0EEESS_SS_EEEEENS5_IJNS4_10UnderscoreESV_SV_EEEEENS4_13SM90_TMA_LOADENS4_14ComposedLayoutINS4_7SwizzleILi3ELi4ELi3EEENS4_18smem_ptr_flag_bitsILi16EEENSR_INS5_IJNSA_ILi8EEESE_EEENS5_IJSE_SB_EEEEEEEvNS4_8identityESY_S18_vS19_EENS_8epilogue10collective18CollectiveEpilogueINS1B_23Sm100TmaWarpSpecializedILi3ELi2ELi16ELb1ELb0EEEJSG_NS5_IJNSR_ISE_SB_EENSR_INSA_ILi32EEESB_EEEEESH_SI_SH_SI_NS1B_6fusion15FusionCallbacksIS1F_NS1K_17LinearCombinationISH_fSH_fLNS_15FloatRoundStyleE2EEESG_S1J_JEEENS4_5SM1004TMEM4LOAD26SM100_TMEM_LOAD_16dp256b4xESY_NSZ_INS10_ILi2ELi4ELi3EEES13_NSR_INS5_IJS14_S1H_EEENS5_IJS1H_SB_EEEEEEENS4_17SM75_U32x4_LDSM_NENS4_14SM90_TMA_STOREES1Y_NS4_17SM90_U32x4_STSM_NENS4_39AutoVectorizingCopyWithAssumedAlignmentILi128EEEEEEvvEEEEvNT_6ParamsE,"ax",@progbits
	.align	128
.text._ZN7cutlass13device_kernelINS_4gemm6kernel13GemmUniversalIN4cute5tupleIJiiiiEEENS1_10collective13CollectiveMmaINS1_35MainloopSm100TmaUmmaWarpSpecializedILi3ELi2ELi4ENS5_IJNS4_1CILi1EEESB_SB_EEEEENS5_IJNSA_ILi64EEESE_NSA_ILi128EEEEEENS_6half_tENS5_IJlSB_lEEESH_SI_NS4_8TiledMMAINS4_8MMA_AtomIJNS4_20SM100_MMA_F16BF16_SSISH_SH_fLi64ELi64ELNS4_4UMMA5MajorE0ELSN_0ELNSM_7ScaleInE0ELSO_0EEEEEENS4_6LayoutISC_NS5_IJNSA_ILi0EEESS_SS_EEEEENS5_IJNS4_10UnderscoreESV_SV_EEEEENS4_13SM90_TMA_LOADENS4_14ComposedLayoutINS4_7SwizzleILi3ELi4ELi3EEENS4_18smem_ptr_flag_bitsILi16EEENSR_INS5_IJNSA_ILi8EEESE_EEENS5_IJSE_SB_EEEEEEEvNS4_8identityESY_S18_vS19_EENS_8epilogue10collective18CollectiveEpilogueINS1B_23Sm100TmaWarpSpecializedILi3ELi2ELi16ELb1ELb0EEEJSG_NS5_IJNSR_ISE_SB_EENSR_INSA_ILi32EEESB_EEEEESH_SI_SH_SI_NS1B_6fusion15FusionCallbacksIS1F_NS1K_17LinearCombinationISH_fSH_fLNS_15FloatRoundStyleE2EEESG_S1J_JEEENS4_5SM1004TMEM4LOAD26SM100_TMEM_LOAD_16dp256b4xESY_NSZ_INS10_ILi2ELi4ELi3EEES13_NSR_INS5_IJS14_S1H_EEENS5_IJS1H_SB_EEEEEEENS4_17SM75_U32x4_LDSM_NENS4_14SM90_TMA_STOREES1Y_NS4_17SM90_U32x4_STSM_NENS4_39AutoVectorizingCopyWithAssumedAlignmentILi128EEEEEEvvEEEEvNT_6ParamsE:
        .type           _ZN7cutlass13device_kernelINS_4gemm6kernel13GemmUniversalIN4cute5tupleIJiiiiEEENS1_10collective13CollectiveMmaINS1_35MainloopSm100TmaUmmaWarpSpecializedILi3ELi2ELi4ENS5_IJNS4_1CILi1EEESB_SB_EEEEENS5_IJNSA_ILi64EEESE_NSA_ILi128EEEEEENS_6half_tENS5_IJlSB_lEEESH_SI_NS4_8TiledMMAINS4_8MMA_AtomIJNS4_20SM100_MMA_F16BF16_SSISH_SH_fLi64ELi64ELNS4_4UMMA5MajorE0ELSN_0ELNSM_7ScaleInE0ELSO_0EEEEEENS4_6LayoutISC_NS5_IJNSA_ILi0EEESS_SS_EEEEENS5_IJNS4_10UnderscoreESV_SV_EEEEENS4_13SM90_TMA_LOADENS4_14ComposedLayoutINS4_7SwizzleILi3ELi4ELi3EEENS4_18smem_ptr_flag_bitsILi16EEENSR_INS5_IJNSA_ILi8EEESE_EEENS5_IJSE_SB_EEEEEEEvNS4_8identityESY_S18_vS19_EENS_8epilogue10collective18CollectiveEpilogueINS1B_23Sm100TmaWarpSpecializedILi3ELi2ELi16ELb1ELb0EEEJSG_NS5_IJNSR_ISE_SB_EENSR_INSA_ILi32EEESB_EEEEESH_SI_SH_SI_NS1B_6fusion15FusionCallbacksIS1F_NS1K_17LinearCombinationISH_fSH_fLNS_15FloatRoundStyleE2EEESG_S1J_JEEENS4_5SM1004TMEM4LOAD26SM100_TMEM_LOAD_16dp256b4xESY_NSZ_INS10_ILi2ELi4ELi3EEES13_NSR_INS5_IJS14_S1H_EEENS5_IJS1H_SB_EEEEEEENS4_17SM75_U32x4_LDSM_NENS4_14SM90_TMA_STOREES1Y_NS4_17SM90_U32x4_STSM_NENS4_39AutoVectorizingCopyWithAssumedAlignmentILi128EEEEEEvvEEEEvNT_6ParamsE,@function
        .size           _ZN7cutlass13device_kernelINS_4gemm6kernel13GemmUniversalIN4cute5tupleIJiiiiEEENS1_10collective13CollectiveMmaINS1_35MainloopSm100TmaUmmaWarpSpecializedILi3ELi2ELi4ENS5_IJNS4_1CILi1EEESB_SB_EEEEENS5_IJNSA_ILi64EEESE_NSA_ILi128EEEEEENS_6half_tENS5_IJlSB_lEEESH_SI_NS4_8TiledMMAINS4_8MMA_AtomIJNS4_20SM100_MMA_F16BF16_SSISH_SH_fLi64ELi64ELNS4_4UMMA5MajorE0ELSN_0ELNSM_7ScaleInE0ELSO_0EEEEEENS4_6LayoutISC_NS5_IJNSA_ILi0EEESS_SS_EEEEENS5_IJNS4_10UnderscoreESV_SV_EEEEENS4_13SM90_TMA_LOADENS4_14ComposedLayoutINS4_7SwizzleILi3ELi4ELi3EEENS4_18smem_ptr_flag_bitsILi16EEENSR_INS5_IJNSA_ILi8EEESE_EEENS5_IJSE_SB_EEEEEEEvNS4_8identityESY_S18_vS19_EENS_8epilogue10collective18CollectiveEpilogueINS1B_23Sm100TmaWarpSpecializedILi3ELi2ELi16ELb1ELb0EEEJSG_NS5_IJNSR_ISE_SB_EENSR_INSA_ILi32EEESB_EEEEESH_SI_SH_SI_NS1B_6fusion15FusionCallbacksIS1F_NS1K_17LinearCombinationISH_fSH_fLNS_15FloatRoundStyleE2EEESG_S1J_JEEENS4_5SM1004TMEM4LOAD26SM100_TMEM_LOAD_16dp256b4xESY_NSZ_INS10_ILi2ELi4ELi3EEES13_NSR_INS5_IJS14_S1H_EEENS5_IJS1H_SB_EEEEEEENS4_17SM75_U32x4_LDSM_NENS4_14SM90_TMA_STOREES1Y_NS4_17SM90_U32x4_STSM_NENS4_39AutoVectorizingCopyWithAssumedAlignmentILi128EEEEEEvvEEEEvNT_6ParamsE,(.L_x_151 - _ZN7cutlass13device_kernelINS_4gemm6kernel13GemmUniversalIN4cute5tupleIJiiiiEEENS1_10collective13CollectiveMmaINS1_35MainloopSm100TmaUmmaWarpSpecializedILi3ELi2ELi4ENS5_IJNS4_1CILi1EEESB_SB_EEEEENS5_IJNSA_ILi64EEESE_NSA_ILi128EEEEEENS_6half_tENS5_IJlSB_lEEESH_SI_NS4_8TiledMMAINS4_8MMA_AtomIJNS4_20SM100_MMA_F16BF16_SSISH_SH_fLi64ELi64ELNS4_4UMMA5MajorE0ELSN_0ELNSM_7ScaleInE0ELSO_0EEEEEENS4_6LayoutISC_NS5_IJNSA_ILi0EEESS_SS_EEEEENS5_IJNS4_10UnderscoreESV_SV_EEEEENS4_13SM90_TMA_LOADENS4_14ComposedLayoutINS4_7SwizzleILi3ELi4ELi3EEENS4_18smem_ptr_flag_bitsILi16EEENSR_INS5_IJNSA_ILi8EEESE_EEENS5_IJSE_SB_EEEEEEEvNS4_8identityESY_S18_vS19_EENS_8epilogue10collective18CollectiveEpilogueINS1B_23Sm100TmaWarpSpecializedILi3ELi2ELi16ELb1ELb0EEEJSG_NS5_IJNSR_ISE_SB_EENSR_INSA_ILi32EEESB_EEEEESH_SI_SH_SI_NS1B_6fusion15FusionCallbacksIS1F_NS1K_17LinearCombinationISH_fSH_fLNS_15FloatRoundStyleE2EEESG_S1J_JEEENS4_5SM1004TMEM4LOAD26SM100_TMEM_LOAD_16dp256b4xESY_NSZ_INS10_ILi2ELi4ELi3EEES13_NSR_INS5_IJS14_S1H_EEENS5_IJS1H_SB_EEEEEEENS4_17SM75_U32x4_LDSM_NENS4_14SM90_TMA_STOREES1Y_NS4_17SM90_U32x4_STSM_NENS4_39AutoVectorizingCopyWithAssumedAlignmentILi128EEEEEEvvEEEEvNT_6ParamsE)
        .other          _ZN7cutlass13device_kernelINS_4gemm6kernel13GemmUniversalIN4cute5tupleIJiiiiEEENS1_10collective13CollectiveMmaINS1_35MainloopSm100TmaUmmaWarpSpecializedILi3ELi2ELi4ENS5_IJNS4_1CILi1EEESB_SB_EEEEENS5_IJNSA_ILi64EEESE_NSA_ILi128EEEEEENS_6half_tENS5_IJlSB_lEEESH_SI_NS4_8TiledMMAINS4_8MMA_AtomIJNS4_20SM100_MMA_F16BF16_SSISH_SH_fLi64ELi64ELNS4_4UMMA5MajorE0ELSN_0ELNSM_7ScaleInE0ELSO_0EEEEEENS4_6LayoutISC_NS5_IJNSA_ILi0EEESS_SS_EEEEENS5_IJNS4_10UnderscoreESV_SV_EEEEENS4_13SM90_TMA_LOADENS4_14ComposedLayoutINS4_7SwizzleILi3ELi4ELi3EEENS4_18smem_ptr_flag_bitsILi16EEENSR_INS5_IJNSA_ILi8EEESE_EEENS5_IJSE_SB_EEEEEEEvNS4_8identityESY_S18_vS19_EENS_8epilogue10collective18CollectiveEpilogueINS1B_23Sm100TmaWarpSpecializedILi3ELi2ELi16ELb1ELb0EEEJSG_NS5_IJNSR_ISE_SB_EENSR_INSA_ILi32EEESB_EEEEESH_SI_SH_SI_NS1B_6fusion15FusionCallbacksIS1F_NS1K_17LinearCombinationISH_fSH_fLNS_15FloatRoundStyleE2EEESG_S1J_JEEENS4_5SM1004TMEM4LOAD26SM100_TMEM_LOAD_16dp256b4xESY_NSZ_INS10_ILi2ELi4ELi3EEES13_NSR_INS5_IJS14_S1H_EEENS5_IJS1H_SB_EEEEEEENS4_17SM75_U32x4_LDSM_NENS4_14SM90_TMA_STOREES1Y_NS4_17SM90_U32x4_STSM_NENS4_39AutoVectorizingCopyWithAssumedAlignmentILi128EEEEEEvvEEEEvNT_6ParamsE,@"STO_CUDA_ENTRY STV_DEFAULT"
_ZN7cutlass13device_kernelINS_4gemm6kernel13GemmUniversalIN4cute5tupleIJiiiiEEENS1_10collective13CollectiveMmaINS1_35MainloopSm100TmaUmmaWarpSpecializedILi3ELi2ELi4ENS5_IJNS4_1CILi1EEESB_SB_EEEEENS5_IJNSA_ILi64EEESE_NSA_ILi128EEEEEENS_6half_tENS5_IJlSB_lEEESH_SI_NS4_8TiledMMAINS4_8MMA_AtomIJNS4_20SM100_MMA_F16BF16_SSISH_SH_fLi64ELi64ELNS4_4UMMA5MajorE0ELSN_0ELNSM_7ScaleInE0ELSO_0EEEEEENS4_6LayoutISC_NS5_IJNSA_ILi0EEESS_SS_EEEEENS5_IJNS4_10UnderscoreESV_SV_EEEEENS4_13SM90_TMA_LOADENS4_14ComposedLayoutINS4_7SwizzleILi3ELi4ELi3EEENS4_18smem_ptr_flag_bitsILi16EEENSR_INS5_IJNSA_ILi8EEESE_EEENS5_IJSE_SB_EEEEEEEvNS4_8identityESY_S18_vS19_EENS_8epilogue10collective18CollectiveEpilogueINS1B_23Sm100TmaWarpSpecializedILi3ELi2ELi16ELb1ELb0EEEJSG_NS5_IJNSR_ISE_SB_EENSR_INSA_ILi32EEESB_EEEEESH_SI_SH_SI_NS1B_6fusion15FusionCallbacksIS1F_NS1K_17LinearCombinationISH_fSH_fLNS_15FloatRoundStyleE2EEESG_S1J_JEEENS4_5SM1004TMEM4LOAD26SM100_TMEM_LOAD_16dp256b4xESY_NSZ_INS10_ILi2ELi4ELi3EEES13_NSR_INS5_IJS14_S1H_EEENS5_IJS1H_SB_EEEEEEENS4_17SM75_U32x4_LDSM_NENS4_14SM90_TMA_STOREES1Y_NS4_17SM90_U32x4_STSM_NENS4_39AutoVectorizingCopyWithAssumedAlignmentILi128EEEEEEvvEEEEvNT_6ParamsE:
[----:B------:R-:W1:Y:S01]  /*0000*/  LDC R1, c[0x0][0x37c] ;  /* 0x0000df00ff017b82 */ /* 0x000e620000000800 */
[----:B------:R-:W2:Y:S01]  /*0010*/  S2R R70, SR_TID.X ;  /* 0x0000000000467919 */ /* 0x000ea20000002100 */
[----:B------:R-:W3:Y:S01]  /*0020*/  LDCU.64 UR4, c[0x0][0x890] ;  /* 0x00011200ff0477ac */ /* 0x000ee20008000a00 */
[----:B------:R-:W-:Y:S02]  /*0030*/  PRMT R60, RZ, 0x7610, R60 ;  /* 0x00007610ff3c7816 */ /* 0x000fe4000000003c */
[----:B------:R-:W-:Y:S01]  /*0040*/  ELECT P5, URZ, PT ;  /* 0x0000000000ff782f */ /* 0x000fe200038a0000 */
[----:B------:R-:W4:Y:S01]  /*0050*/  LDCU.64 UR46, c[0x0][0x358] ;  /* 0x00006b00ff2e77ac */ /* 0x000f220008000a00 */
[----:B---3--:R-:W-:-:S04]  /*0060*/  UISETP.NE.U32.AND UP0, UPT, UR4, URZ, UPT ;  /* 0x000000ff0400728c */ /* 0x008fc8000bf05070 */
[----:B------:R-:W-:Y:S01]  /*0070*/  UISETP.NE.AND.EX UP0, UPT, UR5, URZ, UPT, UP0 ;  /* 0x000000ff0500728c */ /* 0x000fe2000bf05300 */
[----:B--2---:R-:W-:-:S05]  /*0080*/  SHF.R.U32.HI R65, RZ, 0x5, R70 ;  /* 0x00000005ff417819 */ /* 0x004fca0000011646 */
[----:B------:R-:W2:Y:S02]  /*0090*/  SHFL.IDX PT, R0, R65, RZ, 0x1f ;  /* 0x00001fff41007589 */ /* 0x000ea400000e0000 */
[----:B--2---:R-:W-:Y:S01]  /*00a0*/  R2UR UR8, R0 ;  /* 0x00000000000872ca */ /* 0x004fe200000e0000 */
[----:B-1--4-:R-:W-:-:S14]  /*00b0*/  BRA.U UP0, `(.L_x_0) ;  /* 0x00000001002c7547 */ /* 0x012fdc000b800000 */
[----:B------:R-:W1:Y:S02]  /*00c0*/  LDCU.64 UR6, c[0x0][0x888] ;  /* 0x00011100ff0677ac */ /* 0x000e640008000a00 */
[----:B-1----:R-:W-:-:S04]  /*00d0*/  UISETP.NE.U32.AND UP0, UPT, UR6, URZ, UPT ;  /* 0x000000ff0600728c */ /* 0x002fc8000bf05070 */
[----:B------:R-:W-:-:S09]  /*00e0*/  UISETP.NE.AND.EX UP0, UPT, UR7, URZ, UPT, UP0 ;  /* 0x000000ff0700728c */ /* 0x000fd2000bf05300 */
[----:B------:R-:W-:Y:S05]  /*00f0*/  BRA.U !UP0, `(.L_x_1) ;  /* 0x0000000108107547 */ /* 0x000fea000b800000 */
[----:B------:R-:W1:Y:S02]  /*0100*/  LDC.64 R2, c[0x0][0x888] ;  /* 0x00022200ff027b82 */ /* 0x000e640000000a00 */
[----:B-1----:R1:W5:Y:S01]  /*0110*/  LDG.E R35, desc[UR46][R2.64] ;  /* 0x0000002e02237981 */ /* 0x002362000c1e1900 */
[----:B------:R-:W-:Y:S01]  /*0120*/  HFMA2 R60, -RZ, RZ, 0, 5.9604644775390625e-08 ;  /* 0x00000001ff3c7431 */ /* 0x000fe200000001ff */
[----:B------:R-:W-:Y:S05]  /*0130*/  BRA `(.L_x_0) ;  /* 0x00000000000c7947 */ /* 0x000fea0003800000 */
.L_x_1:
[----:B------:R-:W1:Y:S01]  /*0140*/  LDCU UR6, c[0x0][0x880] ;  /* 0x00011000ff0677ac */ /* 0x000e620008000800 */
[----:B------:R-:W-:Y:S01]  /*0150*/  HFMA2 R60, -RZ, RZ, 0, 5.9604644775390625e-08 ;  /* 0x00000001ff3c7431 */ /* 0x000fe200000001ff */
[----:B-1----:R-:W-:-:S07]  /*0160*/  MOV R35, UR6 ;  /* 0x0000000600237c02 */ /* 0x002fce0008000f00 */
.L_x_0:
[----:B------:R-:W2:Y:S02]  /*0170*/  LDCU.64 UR6, c[0x0][0x8b0] ;  /* 0x00011600ff0677ac */ /* 0x000ea40008000a00 */
[----:B--2---:R-:W-:-:S04]  /*0180*/  UISETP.NE.U32.AND UP0, UPT, UR6, URZ, UPT ;  /* 0x000000ff0600728c */ /* 0x004fc8000bf05070 */
[----:B------:R-:W-:-:S09]  /*0190*/  UISETP.NE.AND.EX UP0, UPT, UR7, URZ, UPT, UP0 ;  /* 0x000000ff0700728c */ /* 0x000fd2000bf05300 */
[----:B------:R-:W-:Y:S05]  /*01a0*/  BRA.U UP0, `(.L_x_2) ;  /* 0x0000000100247547 */ /* 0x000fea000b800000 */
[----:B------:R-:W2:Y:S02]  /*01b0*/  LDCU.64 UR6, c[0x0][0x8a8] ;  /* 0x00011500ff0677ac */ /* 0x000ea40008000a00 */
[----:B--2---:R-:W-:-:S04]  /*01c0*/  UISETP.NE.U32.AND UP0, UPT, UR6, URZ, UPT ;  /* 0x000000ff0600728c */ /* 0x004fc8000bf05070 */
[----:B------:R-:W-:-:S09]  /*01d0*/  UISETP.NE.AND.EX UP0, UPT, UR7, URZ, UPT, UP0 ;  /* 0x000000ff0700728c */ /* 0x000fd2000bf05300 */
[----:B------:R-:W-:Y:S05]  /*01e0*/  BRA.U !UP0, `(.L_x_3) ;  /* 0x00000001080c7547 */ /* 0x000fea000b800000 */
[----:B-1----:R-:W1:Y:S02]  /*01f0*/  LDC.64 R2, c[0x0][0x8a8] ;  /* 0x00022a00ff027b82 */ /* 0x002e640000000a00 */
[----:B-1----:R2:W5:Y:S01]  /*0200*/  LDG.E R33, desc[UR46][R2.64] ;  /* 0x0000002e02217981 */ /* 0x002562000c1e1900 */
[----:B------:R-:W-:Y:S05]  /*0210*/  BRA `(.L_x_2) ;  /* 0x0000000000087947 */ /* 0x000fea0003800000 */
.L_x_3:
[----:B------:R-:W2:Y:S02]  /*0220*/  LDCU UR6, c[0x0][0x8a0] ;  /* 0x00011400ff0677ac */ /* 0x000ea40008000800 */
[----:B--2---:R-:W-:Y:S02]  /*0230*/  MOV R33, UR6 ;  /* 0x0000000600217c02 */ /* 0x004fe40008000f00 */
.L_x_2:
[----:B------:R-:W-:Y:S01]  /*0240*/  IMAD.U32 R0, RZ, RZ, UR8 ;  /* 0x00000008ff007e24 */ /* 0x000fe2000f8e00ff */
[----:B------:R-:W-:Y:S04]  /*0250*/  BSSY.RECONVERGENT B0, `(.L_x_4) ;  /* 0x000000c000007945 */ /* 0x000fe80003800200 */
[C---:B------:R-:W-:Y:S02]  /*0260*/  ISETP.NE.OR P1, PT, R0.reuse, 0x1, !P5 ;  /* 0x000000010000780c */ /* 0x040fe40006f25670 */
[----:B------:R-:W-:-:S11]  /*0270*/  ISETP.NE.OR P0, PT, R0, 0x3, !P5 ;  /* 0x000000030000780c */ /* 0x000fd60006f05670 */
[----:B------:R-:W-:Y:S05]  /*0280*/  @P1 BRA `(.L_x_5) ;  /* 0x0000000000201947 */ /* 0x000fea0003800000 */
[----:B------:R-:W3:Y:S02]  /*0290*/  LDCU.64 UR6, c[0x0][0x348] ;  /* 0x00006900ff0677ac */ /* 0x000ee40008000a00 */
[----:B---3--:R-:W-:Y:S02]  /*02a0*/  UIADD3 UR10, UP1, UPT, UR6, 0x80, URZ ;  /* 0x00000080060a7890 */ /* 0x008fe4000ff3e0ff */
[----:B------:R-:W-:Y:S02]  /*02b0*/  UIADD3 UR6, UP0, UPT, UR6, 0x180, URZ ;  /* 0x0000018006067890 */ /* 0x000fe4000ff1e0ff */
[----:B------:R-:W-:Y:S02]  /*02c0*/  UIADD3.X UR11, UPT, UPT, URZ, UR7, URZ, UP1, !UPT ;  /* 0x00000007ff0b7290 */ /* 0x000fe40008ffe4ff */
[----:B------:R-:W-:-:S07]  /*02d0*/  UIADD3.X UR7, UPT, UPT, URZ, UR7, URZ, UP0, !UPT ;  /* 0x00000007ff077290 */ /* 0x000fce00087fe4ff */
[----:B------:R3:W-:Y:S02]  /*02e0*/  UTMACCTL.PF [UR10] ;  /* 0x000000000a0079b9 */ /* 0x0007e40008040000 */
[----:B------:R3:W-:Y:S02]  /*02f0*/  UTMACCTL.PF [UR6] ;  /* 0x00000000060079b9 */ /* 0x0007e40008040000 */
[----:B---3--:R-:W-:Y:S01]  /*0300*/  NOP ;  /* 0x0000000000007918 */ /* 0x008fe20000000000 */
.L_x_5:
[----:B------:R-:W-:Y:S05]  /*0310*/  BSYNC.RECONVERGENT B0 ;  /* 0x0000000000007941 */ /* 0x000fea0003800200 */
.L_x_4:
[----:B------:R-:W-:Y:S04]  /*0320*/  BSSY.RECONVERGENT B0, `(.L_x_6) ;  /* 0x000000a000007945 */ /* 0x000fe80003800200 */
        /* <DEDUP_REMOVED lines=9> */
.L_x_7:
[----:B------:R-:W-:Y:S05]  /*03c0*/  BSYNC.RECONVERGENT B0 ;  /* 0x0000000000007941 */ /* 0x000fea0003800200 */
.L_x_6:
[----:B------:R-:W3:Y:S01]  /*03d0*/  LDCU.64 UR6, c[0x0][0x888] ;  /* 0x00011100ff0677ac */ /* 0x000ee20008000a00 */
[----:B------:R-:W-:Y:S02]  /*03e0*/  UISETP.EQ.U32.AND UP1, UPT, UR4, URZ, UPT ;  /* 0x000000ff0400728c */ /* 0x000fe4000bf22070 */
[----:B------:R-:W-:Y:S02]  /*03f0*/  UPLOP3.LUT UP2, UPT, UPT, UPT, UPT, 0x80, 0x8 ;  /* 0x000000000008789c */ /* 0x000fe40003f4f070 */
[----:B---3--:R-:W-:-:S04]  /*0400*/  UISETP.NE.U32.AND UP0, UPT, UR6, URZ, UPT ;  /* 0x000000ff0600728c */ /* 0x008fc8000bf05070 */
[----:B------:R-:W-:-:S04]  /*0410*/  UISETP.NE.AND.EX UP0, UPT, UR7, URZ, UPT, UP0 ;  /* 0x000000ff0700728c */ /* 0x000fc8000bf05300 */
[----:B------:R-:W-:-:S04]  /*0420*/  UISETP.EQ.OR.EX UP3, UPT, UR5, URZ, !UP0, UP1 ;  /* 0x000000ff0500728c */ /* 0x000fc8000c762710 */
[----:B------:R-:W-:-:S05]  /*0430*/  UP2UR UR53, UPR, URZ, 0x8 ;  /* 0x00000008ff357883 */ /* 0x000fca0008000000 */
[----:B------:R-:W-:Y:S07]  /*0440*/  BRA.U !UP3, `(.L_x_8) ;  /* 0x000000010b207547 */ /* 0x000fee000b800000 */
[----:B------:R-:W-:Y:S01]  /*0450*/  UISETP.NE.U32.AND UP2, UPT, UR4, URZ, UPT ;  /* 0x000000ff0400728c */ /* 0x000fe2000bf45070 */
[----:B-----5:R-:W-:Y:S01]  /*0460*/  FSETP.NEU.AND P0, PT, R35, RZ, PT ;  /* 0x000000ff2300720b */ /* 0x020fe20003f0d000 */
[----:B------:R-:W-:Y:S02]  /*0470*/  USEL UR4, URZ, 0xffffffff, UP0 ;  /* 0xffffffffff047887 */ /* 0x000fe40008000000 */
[----:B------:R-:W-:-:S10]  /*0480*/  UISETP.NE.AND.EX UP2, UPT, UR5, URZ, UPT, UP2 ;  /* 0x000000ff0500728c */ /* 0x000fd4000bf45320 */
[----:B------:R-:W-:Y:S01]  /*0490*/  VOTEU.ANY UP1, P0 ;  /* 0x0000000000ff7886 */ /* 0x000fe20000020100 */
[----:B------:R-:W-:-:S04]  /*04a0*/  @!UP2 USEL UR4, URZ, 0xffffffff, UP1 ;  /* 0xffffffffff04a887 */ /* 0x000fc80008800000 */
[----:B------:R-:W-:-:S04]  /*04b0*/  ULOP3.LUT UR4, UR4, 0x1, URZ, 0xc0, !UPT ;  /* 0x0000000104047892 */ /* 0x000fc8000f8ec0ff */
[----:B------:R-:W-:-:S11]  /*04c0*/  UISETP.NE.U32.AND UP2, UPT, UR4, 0x1, UPT ;  /* 0x000000010400788c */ /* 0x000fd6000bf45070 */
.L_x_8:
[----:B-12---:R-:W1:Y:S01]  /*04d0*/  SHFL.IDX PT, R2, R65, RZ, 0x1f ;  /* 0x00001fff41027589 */ /* 0x006e6200000e0000 */
[----:B------:R-:W-:-:S04]  /*04e0*/  UISETP.NE.AND UP1, UPT, UR8, 0x2, UPT ;  /* 0x000000020800788c */ /* 0x000fc8000bf25270 */
[----:B------:R-:W-:Y:S01]  /*04f0*/  USEL UR6, URZ, 0x1, UP1 ;  /* 0x00000001ff067887 */ /* 0x000fe20008800000 */
[----:B-1----:R-:W-:-:S13]  /*0500*/  ISETP.NE.AND P0, PT, R2, RZ, PT ;  /* 0x000000ff0200720c */ /* 0x002fda0003f05270 */
[----:B------:R-:W-:Y:S05]  /*0510*/  @P0 BRA `(.L_x_9) ;  /* 0x0000000000400947 */ /* 0x000fea0003800000 */
[----:B------:R-:W1:Y:S01]  /*0520*/  S2UR UR5, SR_CgaCtaId ;  /* 0x00000000000579c3 */ /* 0x000e620000008800 */
[----:B------:R-:W-:Y:S01]  /*0530*/  UMOV UR7, 0x400 ;  /* 0x0000040000077882 */ /* 0x000fe20000000000 */
[----:B------:R-:W-:Y:S01]  /*0540*/  UMOV UR4, 0x1 ;  /* 0x0000000100047882 */ /* 0x000fe20000000000 */
[----:B------:R-:W-:Y:S01]  /*0550*/  ELECT P0, URZ, PT ;  /* 0x0000000000ff782f */ /* 0x000fe20003800000 */
[----:B------:R-:W-:-:S04]  /*0560*/  UIADD3 UR10, UPT, UPT, -UR4, 0x100000, URZ ;  /* 0x00100000040a7890 */ /* 0x000fc8000fffe1ff */
[----:B------:R-:W-:Y:S02]  /*0570*/  USHF.L.U32 UR11, UR10, 0xb, URZ ;  /* 0x0000000b0a0b7899 */ /* 0x000fe400080006ff */
[----:B------:R-:W-:Y:S02]  /*0580*/  USHF.L.U32 UR10, UR10, 0x1, URZ ;  /* 0x000000010a0a7899 */ /* 0x000fe400080006ff */
[----:B-1----:R-:W-:Y:S01]  /*0590*/  ULEA UR5, UR5, UR7, 0x18 ;  /* 0x0000000705057291 */ /* 0x002fe2000f8ec0ff */
[----:B------:R-:W1:Y:S11]  /*05a0*/  FENCE.VIEW.ASYNC.S ;  /* 0x00000000000073c6 */ /* 0x000e760000000000 */
[----:B-1----:R1:W2:Y:S01]  /*05b0*/  SYNCS.EXCH.64 URZ, [UR5], UR10 ;  /* 0x0000000a05ff75b2 */ /* 0x0022a20008000100 */
[----:B------:R1:W3:Y:S01]  /*05c0*/  SYNCS.EXCH.64 URZ, [UR5+0x18], UR10 ;  /* 0x0000180a05ff75b2 */ /* 0x0002e20008000100 */
[----:B------:R1:W4:Y:S01]  /*05d0*/  SYNCS.EXCH.64 URZ, [UR5+0x8], UR10 ;  /* 0x0000080a05ff75b2 */ /* 0x0003220008000100 */
[----:B------:R1:W1:Y:S01]  /*05e0*/  SYNCS.EXCH.64 URZ, [UR5+0x20], UR10 ;  /* 0x0000200a05ff75b2 */ /* 0x0002620008000100 */
[----:B------:R1:W1:Y:S01]  /*05f0*/  SYNCS.EXCH.64 URZ, [UR5+0x10], UR10 ;  /* 0x0000100a05ff75b2 */ /* 0x0002620008000100 */
[----:B------:R1:W1:Y:S01]  /*0600*/  SYNCS.EXCH.64 URZ, [UR5+0x28], UR10 ;  /* 0x0000280a05ff75b2 */ /* 0x0002620008000100 */
[----:B------:R-:W-:Y:S01]  /*0610*/  NOP ;  /* 0x0000000000007918 */ /* 0x000fe20000000000 */
.L_x_9:
[----:B------:R-:W2:Y:S01]  /*0620*/  SHFL.IDX PT, R2, R65, RZ, 0x1f ;  /* 0x00001fff41027589 */ /* 0x000ea200000e0000 */
[----:B------:R-:W-:Y:S01]  /*0630*/  NOP ;  /* 0x0000000000007918 */ /* 0x000fe20000000000 */
[----:B--2---:R-:W-:-:S13]  /*0640*/  ISETP.NE.AND P0, PT, R2, 0x1, PT ;  /* 0x000000010200780c */ /* 0x004fda0003f05270 */
[----:B------:R-:W-:Y:S05]  /*0650*/  @P0 BRA `(.L_x_10) ;  /* 0x0000000000500947 */ /* 0x000fea0003800000 */
[----:B------:R-:W2:Y:S01]  /*0660*/  S2UR UR7, SR_CgaCtaId ;  /* 0x00000000000779c3 */ /* 0x000ea20000008800 */
[----:B------:R-:W-:Y:S01]  /*0670*/  UMOV UR9, 0x400 ;  /* 0x0000040000097882 */ /* 0x000fe20000000000 */
[----:B-1----:R-:W-:Y:S01]  /*0680*/  UMOV UR5, 0x20 ;  /* 0x0000002000057882 */ /* 0x002fe20000000000 */
[----:B------:R-:W-:Y:S01]  /*0690*/  UMOV UR4, 0x80 ;  /* 0x0000008000047882 */ /* 0x000fe20000000000 */
[----:B------:R-:W-:-:S04]  /*06a0*/  UIADD3 UR10, UPT, UPT, -UR5, 0x100000, URZ ;  /* 0x00100000050a7890 */ /* 0x000fc8000fffe1ff */
[----:B------:R-:W-:Y:S02]  /*06b0*/  USHF.L.U32 UR11, UR10, 0xb, URZ ;  /* 0x0000000b0a0b7899 */ /* 0x000fe400080006ff */
[----:B------:R-:W-:Y:S02]  /*06c0*/  USHF.L.U32 UR10, UR10, 0x1, URZ ;  /* 0x000000010a0a7899 */ /* 0x000fe400080006ff */
[----:B------:R-:W-:-:S04]  /*06d0*/  UIADD3 UR4, UPT, UPT, -UR4, 0x100000, URZ ;  /* 0x0010000004047890 */ /* 0x000fc8000fffe1ff */
[----:B------:R-:W-:Y:S02]  /*06e0*/  USHF.L.U32 UR5, UR4, 0xb, URZ ;  /* 0x0000000b04057899 */ /* 0x000fe400080006ff */
[----:B------:R-:W-:Y:S01]  /*06f0*/  USHF.L.U32 UR4, UR4, 0x1, URZ ;  /* 0x0000000104047899 */ /* 0x000fe200080006ff */
[----:B------:R-:W-:Y:S01]  /*0700*/  ELECT P0, URZ, PT ;  /* 0x0000000000ff782f */ /* 0x000fe20003800000 */
[----:B--2---:R-:W-:Y:S01]  /*0710*/  ULEA UR7, UR7, UR9, 0x18 ;  /* 0x0000000907077291 */ /* 0x004fe2000f8ec0ff */
[----:B------:R-:W1:Y:S11]  /*0720*/  FENCE.VIEW.ASYNC.S ;  /* 0x00000000000073c6 */ /* 0x000e760000000000 */
[----:B-1----:R2:W1:Y:S01]  /*0730*/  SYNCS.EXCH.64 URZ, [UR7+0x30], UR10 ;  /* 0x0000300a07ff75b2 */ /* 0x0024620008000100 */
[----:B------:R2:W1:Y:S01]  /*0740*/  SYNCS.EXCH.64 URZ, [UR7+0x48], UR4 ;  /* 0x0000480407ff75b2 */ /* 0x0004620008000100 */
[----:B------:R2:W1:Y:S01]  /*0750*/  SYNCS.EXCH.64 URZ, [UR7+0x38], UR10 ;  /* 0x0000380a07ff75b2 */ /* 0x0004620008000100 */
[----:B------:R2:W1:Y:S01]  /*0760*/  SYNCS.EXCH.64 URZ, [UR7+0x50], UR4 ;  /* 0x0000500407ff75b2 */ /* 0x0004620008000100 */
[----:B------:R2:W1:Y:S01]  /*0770*/  SYNCS.EXCH.64 URZ, [UR7+0x40], UR10 ;  /* 0x0000400a07ff75b2 */ /* 0x0004620008000100 */
[----:B------:R2:W1:Y:S02]  /*0780*/  SYNCS.EXCH.64 URZ, [UR7+0x58], UR4 ;  /* 0x0000580407ff75b2 */ /* 0x0004640008000100 */
[----:B--2---:R-:W-:Y:S01]  /*0790*/  NOP ;  /* 0x0000000000007918 */ /* 0x004fe20000000000 */
.L_x_10:
[----:B------:R-:W2:Y:S01]  /*07a0*/  SHFL.IDX PT, R2, R65, RZ, 0x1f ;  /* 0x00001fff41027589 */ /* 0x000ea200000e0000 */
[----:B------:R-:W-:Y:S01]  /*07b0*/  NOP ;  /* 0x0000000000007918 */ /* 0x000fe20000000000 */
[----:B--2---:R-:W-:-:S13]  /*07c0*/  ISETP.NE.AND P0, PT, R2, 0x3, PT ;  /* 0x000000030200780c */ /* 0x004fda0003f05270 */
[----:B------:R-:W-:Y:S05]  /*07d0*/  @P0 BRA `(.L_x_11) ;  /* 0x0000000000300947 */ /* 0x000fea0003800000 */
[----:B-1----:R-:W1:Y:S01]  /*07e0*/  S2UR UR5, SR_CgaCtaId ;  /* 0x00000000000579c3 */ /* 0x002e620000008800 */
        /* <DEDUP_REMOVED lines=8> */
[----:B-1----:R2:W1:Y:S01]  /*0870*/  SYNCS.EXCH.64 URZ, [UR5+0x60], UR10 ;  /* 0x0000600a05ff75b2 */ /* 0x0024620008000100 */
[----:B------:R2:W1:Y:S02]  /*0880*/  SYNCS.EXCH.64 URZ, [UR5+0x68], UR10 ;  /* 0x0000680a05ff75b2 */ /* 0x0004640008000100 */
[----:B--2---:R-:W-:Y:S01]  /*0890*/  NOP ;  /* 0x0000000000007918 */ /* 0x004fe20000000000 */
.L_x_11:
[----:B------:R-:W2:Y:S01]  /*08a0*/  SHFL.IDX PT, R2, R65, RZ, 0x1f ;  /* 0x00001fff41027589 */ /* 0x000ea200000e0000 */
[----:B------:R-:W-:Y:S01]  /*08b0*/  NOP ;  /* 0x0000000000007918 */ /* 0x000fe20000000000 */
[----:B--2---:R-:W-:-:S13]  /*08c0*/  ISETP.NE.AND P0, PT, R2, 0x4, PT ;  /* 0x000000040200780c */ /* 0x004fda0003f05270 */
[----:B------:R-:W-:Y:S05]  /*08d0*/  @P0 BRA `(.L_x_12) ;  /* 0x00000000004c0947 */ /* 0x000fea0003800000 */
[----:B-1----:R-:W1:Y:S01]  /*08e0*/  S2UR UR5, SR_CgaCtaId ;  /* 0x00000000000579c3 */ /* 0x002e620000008800 */
[----:B------:R-:W-:Y:S01]  /*08f0*/  UMOV UR9, 0x100 ;  /* 0x0000010000097882 */ /* 0x000fe20000000000 */
[----:B------:R-:W-:Y:S01]  /*0900*/  UMOV UR7, 0x400 ;  /* 0x0000040000077882 */ /* 0x000fe20000000000 */
[----:B------:R-:W-:Y:S01]  /*0910*/  USEL UR9, UR9, 0xe0, UP2 ;  /* 0x000000e009097887 */ /* 0x000fe20009000000 */
[----:B------:R-:W-:Y:S01]  /*0920*/  UMOV UR4, 0x1 ;  /* 0x0000000100047882 */ /* 0x000fe20000000000 */
[----:B------:R-:W-:Y:S01]  /*0930*/  ELECT P0, URZ, PT ;  /* 0x0000000000ff782f */ /* 0x000fe20003800000 */
[----:B------:R-:W-:-:S04]  /*0940*/  UIADD3 UR10, UPT, UPT, -UR4, 0x100000, URZ ;  /* 0x00100000040a7890 */ /* 0x000fc8000fffe1ff */
[----:B------:R-:W-:Y:S02]  /*0950*/  USHF.L.U32 UR11, UR10, 0xb, URZ ;  /* 0x0000000b0a0b7899 */ /* 0x000fe400080006ff */
[----:B------:R-:W-:Y:S02]  /*0960*/  USHF.L.U32 UR10, UR10, 0x1, URZ ;  /* 0x000000010a0a7899 */ /* 0x000fe400080006ff */
[----:B------:R-:W-:-:S04]  /*0970*/  UIADD3 UR12, UPT, UPT, -UR9, 0x100000, URZ ;  /* 0x00100000090c7890 */ /* 0x000fc8000fffe1ff */
[----:B------:R-:W-:Y:S02]  /*0980*/  USHF.L.U32 UR13, UR12, 0xb, URZ ;  /* 0x0000000b0c0d7899 */ /* 0x000fe400080006ff */
[----:B------:R-:W-:Y:S02]  /*0990*/  USHF.L.U32 UR12, UR12, 0x1, URZ ;  /* 0x000000010c0c7899 */ /* 0x000fe400080006ff */
[----:B-1----:R-:W-:Y:S01]  /*09a0*/  ULEA UR5, UR5, UR7, 0x18 ;  /* 0x0000000705057291 */ /* 0x002fe2000f8ec0ff */
[----:B------:R-:W1:Y:S11]  /*09b0*/  FENCE.VIEW.ASYNC.S ;  /* 0x00000000000073c6 */ /* 0x000e760000000000 */
[----:B-1----:R2:W1:Y:S01]  /*09c0*/  SYNCS.EXCH.64 URZ, [UR5+0x70], UR10 ;  /* 0x0000700a05ff75b2 */ /* 0x0024620008000100 */
[----:B------:R2:W1:Y:S01]  /*09d0*/  SYNCS.EXCH.64 URZ, [UR5+0x80], UR12 ;  /* 0x0000800c05ff75b2 */ /* 0x0004620008000100 */
[----:B------:R2:W1:Y:S01]  /*09e0*/  SYNCS.EXCH.64 URZ, [UR5+0x78], UR10 ;  /* 0x0000780a05ff75b2 */ /* 0x0004620008000100 */
[----:B------:R2:W1:Y:S02]  /*09f0*/  SYNCS.EXCH.64 URZ, [UR5+0x88], UR12 ;  /* 0x0000880c05ff75b2 */ /* 0x0004640008000100 */
[----:B--2---:R-:W-:Y:S01]  /*0a00*/  NOP ;  /* 0x0000000000007918 */ /* 0x004fe20000000000 */
.L_x_12:
        /* <DEDUP_REMOVED lines=22> */
[----:B------:R2:W1:Y:S01]  /*0b70*/  SYNCS.EXCH.64 URZ, [UR7+0xc0], UR4 ;  /* 0x0000c00407ff75b2 */ /* 0x0004620008000100 */
[----:B------:R2:W1:Y:S01]  /*0b80*/  SYNCS.EXCH.64 URZ, [UR7+0xa8], UR10 ;  /* 0x0000a80a07ff75b2 */ /* 0x0004620008000100 */
[----:B------:R2:W1:Y:S02]  /*0b90*/  SYNCS.EXCH.64 URZ, [UR7+0xc8], UR4 ;  /* 0x0000c80407ff75b2 */ /* 0x0004640008000100 */
[----:B--2---:R-:W-:Y:S01]  /*0ba0*/  NOP ;  /* 0x0000000000007918 */ /* 0x004fe20000000000 */
.L_x_13:
        /* <DEDUP_REMOVED lines=18> */
.L_x_14:
[----:B-1----:R-:W1:Y:S01]  /*0cd0*/  S2UR UR5, SR_CTAID.X ;  /* 0x00000000000579c3 */ /* 0x002e620000002500 */
[----:B------:R-:W-:-:S05]  /*0ce0*/  CS2R.32 R59, SR_CgaSize ;  /* 0x00000000003b7805 */ /* 0x000fca0000008a00 */
[----:B------:R-:W-:-:S05]  /*0cf0*/  IMAD R59, R59, -0xa0, RZ ;  /* 0xffffff603b3b7824 */ /* 0x000fca00078e02ff */
[----:B------:R-:W-:-:S14]  /*0d00*/  R2UR UR9, R59 ;  /* 0x000000003b0972ca */ /* 0x000fdc00000e0000 */
[----:B------:R-:W2:Y:S01]  /*0d10*/  LDCU UR9, c[0x0][UR9+0x2b0] ;  /* 0x00005600090977ac */ /* 0x000ea20008000800 */
[----:B------:R-:W-:Y:S01]  /*0d20*/  NOP ;  /* 0x0000000000007918 */ /* 0x000fe20000000000 */
[----:B------:R-:W-:-:S05]  /*0d30*/  CS2R.32 R59, SR_CgaSize ;  /* 0x00000000003b7805 */ /* 0x000fca0000008a00 */
[----:B------:R-:W-:-:S05]  /*0d40*/  IMAD R59, R59, -0xa0, RZ ;  /* 0xffffff603b3b7824 */ /* 0x000fca00078e02ff */
[----:B------:R-:W-:-:S14]  /*0d50*/  R2UR UR7, R59 ;  /* 0x000000003b0772ca */ /* 0x000fdc00000e0000 */
[----:B------:R-:W3:Y:S01]  /*0d60*/  LDCU UR7, c[0x0][UR7+0x2b4] ;  /* 0x00005680070777ac */ /* 0x000ee20008000800 */
[----:B------:R-:W4:Y:S08]  /*0d70*/  S2UR UR4, SR_CTAID.Y ;  /* 0x00000000000479c3 */ /* 0x000f300000002600 */
[----:B------:R-:W3:Y:S01]  /*0d80*/  LDC R10, c[0x0][0xb24] ;  /* 0x0002c900ff0a7b82 */ /* 0x000ee20000000800 */
[----:B-1----:R-:W-:-:S02]  /*0d90*/  I2FP.F32.U32 R59, UR5 ;  /* 0x00000005003b7c45 */ /* 0x002fc40008201000 */
[----:B------:R-:W-:-:S05]  /*0da0*/  CS2R.32 R3, SR_CgaSize ;  /* 0x0000000000037805 */ /* 0x000fca0000008a00 */
[----:B------:R-:W-:-:S06]  /*0db0*/  IMAD R3, R3, -0xa0, RZ ;  /* 0xffffff6003037824 */ /* 0x000fcc00078e02ff */
[----:B------:R-:W1:Y:S01]  /*0dc0*/  LDC R3, c[0x0][R3+0x2a0] ;  /* 0x0000a80003037b82 */ /* 0x000e620000000800 */
[----:B------:R-:W-:Y:S01]  /*0dd0*/  MOV R21, UR5 ;  /* 0x0000000500157c02 */ /* 0x000fe20008000f00 */
[----:B--2---:R-:W-:Y:S01]  /*0de0*/  FMUL R59, R59, UR9 ;  /* 0x000000093b3b7c20 */ /* 0x004fe20008400000 */
[----:B----4-:R-:W-:Y:S02]  /*0df0*/  I2FP.F32.U32 R58, UR4 ;  /* 0x00000004003a7c45 */ /* 0x010fe40008201000 */
[----:B------:R-:W-:-:S05]  /*0e00*/  CS2R.32 R2, SR_CgaSize ;  /* 0x0000000000027805 */ /* 0x000fca0000008a00 */
[----:B------:R-:W-:-:S06]  /*0e10*/  IMAD R2, R2, -0xa0, RZ ;  /* 0xffffff6002027824 */ /* 0x000fcc00078e02ff */
[----:B------:R-:W2:Y:S01]  /*0e20*/  LDC R2, c[0x0][R2+0x2a4] ;  /* 0x0000a90002027b82 */ /* 0x000ea20000000800 */
[----:B------:R-:W-:Y:S01]  /*0e30*/  MOV R20, UR4 ;  /* 0x0000000400147c02 */ /* 0x000fe20008000f00 */
[----:B------:R-:W4:Y:S01]  /*0e40*/  F2I.U32.TRUNC.NTZ R59, R59 ;  /* 0x0000003b003b7305 */ /* 0x000f22000020f000 */
[----:B---3--:R-:W-:-:S05]  /*0e50*/  FMUL R58, R58, UR7 ;  /* 0x000000073a3a7c20 */ /* 0x008fca0008400000 */
[----:B------:R-:W-:Y:S01]  /*0e60*/  BAR.SYNC.DEFER_BLOCKING 0x0 ;  /* 0x0000000000007b1d */ /* 0x000fe20000010000 */
[----:B------:R-:W-:-:S05]  /*0e70*/  ISETP.GE.AND P0, PT, R10, 0x1, PT ;  /* 0x000000010a00780c */ /* 0x000fca0003f06270 */
[----:B------:R-:W3:Y:S02]  /*0e80*/  F2I.U32.TRUNC.NTZ R58, R58 ;  /* 0x0000003a003a7305 */ /* 0x000ee4000020f000 */
[----:B------:R-:W2:Y:S01]  /*0e90*/  S2UR UR36, SR_CTAID.Z ;  /* 0x00000000002479c3 */ /* 0x000ea20000002700 */
[----:B----4-:R-:W-:-:S05]  /*0ea0*/  IADD3 R59, PT, PT, -R59, RZ, RZ ;  /* 0x000000ff3b3b7210 */ /* 0x010fca0007ffe1ff */
[----:B-1----:R-:W-:Y:S01]  /*0eb0*/  IMAD R59, R3, R59, UR5 ;  /* 0x00000005033b7e24 */ /* 0x002fe2000f8e023b */
[----:B---3--:R-:W-:-:S05]  /*0ec0*/  IADD3 R58, PT, PT, -R58, RZ, RZ ;  /* 0x000000ff3a3a7210 */ /* 0x008fca0007ffe1ff */
[----:B--2---:R-:W-:Y:S01]  /*0ed0*/  IMAD R58, R2, R58, UR4 ;  /* 0x00000004023a7e24 */ /* 0x004fe2000f8e023a */
[----:B------:R-:W-:Y:S06]  /*0ee0*/  @!P0 BRA `(.L_x_15) ;  /* 0x0000000000b88947 */ /* 0x000fec0003800000 */
[----:B------:R-:W1:Y:S01]  /*0ef0*/  LDC.64 R4, c[0x0][0xb18] ;  /* 0x0002c600ff047b82 */ /* 0x000e620000000a00 */
[----:B------:R-:W-:-:S07]  /*0f00*/  ISETP.NE.AND P0, PT, R10, 0x1, PT ;  /* 0x000000010a00780c */ /* 0x000fce0003f05270 */
[----:B------:R-:W2:Y:S08]  /*0f10*/  LDC R9, c[0x0][0xb0c] ;  /* 0x0002c300ff097b82 */ /* 0x000eb00000000800 */
[----:B------:R-:W3:Y:S08]  /*0f20*/  LDC R12, c[0x0][0x370] ;  /* 0x0000dc00ff0c7b82 */ /* 0x000ef00000000800 */
[----:B------:R-:W4:Y:S01]  /*0f30*/  LDC R11, c[0x0][0x374] ;  /* 0x0000dd00ff0b7b82 */ /* 0x000f220000000800 */
[----:B-1----:R-:W-:-:S07]  /*0f40*/  ISETP.NE.AND P1, PT, R4, 0x1, PT ;  /* 0x000000010400780c */ /* 0x002fce0003f25270 */
[----:B------:R-:W3:Y:S01]  /*0f50*/  LDC.64 R6, c[0x0][0xb10] ;  /* 0x0002c400ff067b82 */ /* 0x000ee20000000a00 */
[----:B--2---:R-:W-:-:S07]  /*0f60*/  ISETP.NE.AND P2, PT, R9, 0x1, PT ;  /* 0x000000010900780c */ /* 0x004fce0003f45270 */
[----:B------:R-:W1:Y:S08]  /*0f70*/  LDC R8, c[0x0][0xb20] ;  /* 0x0002c800ff087b82 */ /* 0x000e700000000800 */
[----:B------:R-:W2:Y:S01]  /*0f80*/  LDC.64 R2, c[0x0][0xb28] ;  /* 0x0002ca00ff027b82 */ /* 0x000ea20000000a00 */
[----:B----4-:R-:W-:-:S04]  /*0f90*/  IMAD.HI.U32 R13, R11, R5, RZ ;  /* 0x000000050b0d7227 */ /* 0x010fc800078e00ff */
[----:B------:R-:W-:-:S04]  /*0fa0*/  IMAD.HI.U32 R5, R20, R5, RZ ;  /* 0x0000000514057227 */ /* 0x000fc800078e00ff */
[----:B---3--:R-:W-:-:S05]  /*0fb0*/  IMAD.HI.U32 R14, R12, R6, RZ ;  /* 0x000000060c0e7227 */ /* 0x008fca00078e00ff */
[-C--:B------:R-:W-:Y:S01]  /*0fc0*/  @P2 SHF.R.U32.HI R12, RZ, R7.reuse, R14 ;  /* 0x00000007ff0c2219 */ /* 0x080fe2000001160e */
[----:B------:R-:W-:Y:S01]  /*0fd0*/  IMAD.HI.U32 R14, R21, R6, RZ ;  /* 0x00000006150e7227 */ /* 0x000fe200078e00ff */
[-C--:B-1----:R-:W-:Y:S02]  /*0fe0*/  @P1 SHF.R.U32.HI R11, RZ, R8.reuse, R13 ;  /* 0x00000008ff0b1219 */ /* 0x082fe4000001160d */
[----:B------:R-:W-:Y:S02]  /*0ff0*/  SHF.R.U32.HI R5, RZ, R8, R5 ;  /* 0x00000008ff057219 */ /* 0x000fe40000011605 */
[----:B------:R-:W-:Y:S02]  /*1000*/  SHF.R.U32.HI R14, RZ, R7, R14 ;  /* 0x00000007ff0e7219 */ /* 0x000fe4000001160e */
[----:B------:R-:W-:Y:S01]  /*1010*/  SEL R5, R20, R5, !P1 ;  /* 0x0000000514057207 */ /* 0x000fe20004800000 */
[----:B--2---:R-:W-:Y:S01]  /*1020*/  IMAD.HI.U32 R13, R11, R2, RZ ;  /* 0x000000020b0d7227 */ /* 0x004fe200078e00ff */
[----:B------:R-:W-:-:S03]  /*1030*/  SEL R14, R21, R14, !P2 ;  /* 0x0000000e150e7207 */ /* 0x000fc60005000000 */
[----:B------:R-:W-:Y:S01]  /*1040*/  IMAD.HI.U32 R6, R12, R2, RZ ;  /* 0x000000020c067227 */ /* 0x000fe200078e00ff */
[----:B------:R-:W-:-:S04]  /*1050*/  @P0 SHF.R.U32.HI R11, RZ, R3, R13 ;  /* 0x00000003ff0b0219 */ /* 0x000fc8000001160d */
[----:B------:R-:W-:Y:S01]  /*1060*/  @P0 SHF.R.U32.HI R12, RZ, R3, R6 ;  /* 0x00000003ff0c0219 */ /* 0x000fe20000011606 */
[----:B------:R-:W-:-:S04]  /*1070*/  IMAD R11, R11, R10, RZ ;  /* 0x0000000a0b0b7224 */ /* 0x000fc800078e02ff */
[----:B------:R-:W-:Y:S01]  /*1080*/  IMAD R6, R12, R10, RZ ;  /* 0x0000000a0c067224 */ /* 0x000fe200078e02ff */
[----:B------:R-:W-:-:S04]  /*1090*/  ISETP.GE.AND P1, PT, R5, R11, PT ;  /* 0x0000000b0500720c */ /* 0x000fc80003f26270 */
[----:B------:R-:W-:Y:S01]  /*10a0*/  ISETP.GE.OR P1, PT, R14, R6, P1 ;  /* 0x000000060e00720c */ /* 0x000fe20000f26670 */
[----:B------:R-:W-:-:S05]  /*10b0*/  IMAD.HI.U32 R6, R5, R2, RZ ;  /* 0x0000000205067227 */ /* 0x000fca00078e00ff */
[----:B------:R-:W-:-:S04]  /*10c0*/  SHF.R.U32.HI R6, RZ, R3, R6 ;  /* 0x00000003ff067219 */ /* 0x000fc80000011606 */
[----:B------:R-:W-:-:S03]  /*10d0*/  SEL R6, R5, R6, !P0 ;  /* 0x0000000605067207 */ /* 0x000fc60004000000 */
[----:B------:R-:W-:Y:S01]  /*10e0*/  @!P1 IMAD.HI.U32 R7, R14, R2, RZ ;  /* 0x000000020e079227 */ /* 0x000fe200078e00ff */
[----:B------:R-:W-:-:S04]  /*10f0*/  IADD3 R2, PT, PT, -R6, RZ, RZ ;  /* 0x000000ff06027210 */ /* 0x000fc80007ffe1ff */
[----:B------:R-:W-:Y:S01]  /*1100*/  @!P1 SHF.R.U32.HI R3, RZ, R3, R7 ;  /* 0x00000003ff039219 */ /* 0x000fe20000011607 */
[----:B------:R-:W-:Y:S01]  /*1110*/  IMAD R2, R10, R2, R5 ;  /* 0x000000020a027224 */ /* 0x000fe200078e0205 */
[----:B------:R-:W-:Y:S02]  /*1120*/  IADD3 R7, PT, PT, -R5, RZ, RZ ;  /* 0x000000ff05077210 */ /* 0x000fe40007ffe1ff */
[----:B------:R-:W-:-:S03]  /*1130*/  @!P1 SEL R3, R14, R3, !P0 ;  /* 0x000000030e039207 */ /* 0x000fc60004000000 */
[----:B------:R-:W-:Y:S02]  /*1140*/  IMAD R7, R4, R7, R20 ;  /* 0x0000000704077224 */ /* 0x000fe400078e0214 */
[--C-:B------:R-:W-:Y:S02]  /*1150*/  @!P1 IMAD.IADD R6, R6, 0x1, -R3.reuse ;  /* 0x0000000106069824 */ /* 0x100fe400078e0a03 */
[----:B------:R-:W-:Y:S01]  /*1160*/  @!P1 IMAD R3, R2, R12, R3 ;  /* 0x0000000c02039224 */ /* 0x000fe200078e0203 */
[----:B------:R-:W-:Y:S01]  /*1170*/  IADD3 R2, PT, PT, -R14, RZ, RZ ;  /* 0x000000ff0e027210 */ /* 0x000fe20007ffe1ff */
[----:B------:R-:W-:Y:S02]  /*1180*/  @!P1 IMAD R5, R6, R10, R14 ;  /* 0x0000000a06059224 */ /* 0x000fe400078e020e */
[----:B------:R-:W-:Y:S02]  /*1190*/  @!P1 IMAD.MOV.U32 R14, RZ, RZ, R3 ;  /* 0x000000ffff0e9224 */ /* 0x000fe400078e0003 */
[----:B------:R-:W-:-:S02]  /*11a0*/  IMAD R2, R9, R2, R21 ;  /* 0x0000000209027224 */ /* 0x000fc400078e0215 */
[----:B------:R-:W-:Y:S02]  /*11b0*/  IMAD R20, R5, R4, R7 ;  /* 0x0000000405147224 */ /* 0x000fe400078e0207 */
[----:B------:R-:W-:Y:S02]  /*11c0*/  IMAD R21, R14, R9, R2 ;  /* 0x000000090e157224 */ /* 0x000fe400078e0202 */
.L_x_15:
[----:B------:R-:W1:Y:S01]  /*11d0*/  LDCU UR4, c[0x0][0xb30] ;  /* 0x00016600ff0477ac */ /* 0x000e620008000800 */
[----:B------:R-:W2:Y:S08]  /*11e0*/  S2UR UR37, SR_CgaCtaId ;  /* 0x00000000002579c3 */ /* 0x000eb00000008800 */
[----:B------:R-:W3:Y:S01]  /*11f0*/  LDC R26, c[0x0][0xb24] ;  /* 0x0002c900ff1a7b82 */ /* 0x000ee20000000800 */
[----:B-1----:R-:W-:-:S09]  /*1200*/  UISETP.NE.AND UP1, UPT, UR4, 0x1, UPT ;  /* 0x000000010400788c */ /* 0x002fd2000bf25270 */
[----:B--2---:R-:W-:Y:S05]  /*1210*/  BRA.U UP1, `(.L_x_16) ;  /* 0x0000000101407547 */ /* 0x004fea000b800000 */
[----:B------:R-:W1:Y:S08]  /*1220*/  LDC.64 R4, c[0x0][0xb10] ;  /* 0x0002c400ff047b82 */ /* 0x000e700000000a00 */
[----:B------:R-:W2:Y:S08]  /*1230*/  LDC.64 R2, c[0x0][0xb18] ;  /* 0x0002c600ff027b82 */ /* 0x000eb00000000a00 */
[----:B------:R-:W4:Y:S08]  /*1240*/  LDC R6, c[0x0][0xb20] ;  /* 0x0002c800ff067b82 */ /* 0x000f300000000800 */
[----:B------:R-:W3:Y:S01]  /*1250*/  LDC R7, c[0x0][0xb0c] ;  /* 0x0002c300ff077b82 */ /* 0x000ee20000000800 */
[----:B-1----:R-:W-:-:S05]  /*1260*/  IMAD.HI.U32 R4, R21, R4, RZ ;  /* 0x0000000415047227 */ /* 0x002fca00078e00ff */
[----:B------:R-:W-:Y:S01]  /*1270*/  SHF.R.U32.HI R4, RZ, R5, R4 ;  /* 0x00000005ff047219 */ /* 0x000fe20000011604 */
[----:B--2---:R-:W-:Y:S01]  /*1280*/  IMAD.HI.U32 R3, R20, R3, RZ ;  /* 0x0000000314037227 */ /* 0x004fe200078e00ff */
[----:B------:R-:W-:-:S04]  /*1290*/  ISETP.NE.AND P0, PT, R2, 0x1, PT ;  /* 0x000000010200780c */ /* 0x000fc80003f05270 */
[----:B----4-:R-:W-:-:S04]  /*12a0*/  SHF.R.U32.HI R3, RZ, R6, R3 ;  /* 0x00000006ff037219 */ /* 0x010fc80000011603 */
[----:B------:R-:W-:Y:S02]  /*12b0*/  SEL R3, R20, R3, !P0 ;  /* 0x0000000314037207 */ /* 0x000fe40004000000 */
[----:B---3--:R-:W-:-:S04]  /*12c0*/  ISETP.NE.AND P1, PT, R7, 0x1, PT ;  /* 0x000000010700780c */ /* 0x008fc80003f25270 */
[----:B------:R-:W-:-:S05]  /*12d0*/  SEL R4, R21, R4, !P1 ;  /* 0x0000000415047207 */ /* 0x000fca0004800000 */
[----:B------:R-:W-:Y:S02]  /*12e0*/  IMAD.IADD R5, R3, 0x1, -R4 ;  /* 0x0000000103057824 */ /* 0x000fe400078e0a04 */
[----:B------:R-:W-:Y:S02]  /*12f0*/  IMAD.IADD R3, R4, 0x1, -R3 ;  /* 0x0000000104037824 */ /* 0x000fe400078e0a03 */
[----:B------:R-:W-:Y:S02]  /*1300*/  IMAD R21, R5, R7, R21 ;  /* 0x0000000705157224 */ /* 0x000fe400078e0215 */
[----:B------:R-:W-:-:S07]  /*1310*/  IMAD R20, R3, R2, R20 ;  /* 0x0000000203147224 */ /* 0x000fce00078e0214 */
.L_x_16:
[----:B------:R-:W-:Y:S01]  /*1320*/  BAR.SYNC.DEFER_BLOCKING 0x0 ;  /* 0x0000000000007b1d */ /* 0x000fe20000010000 */
[----:B------:R-:W-:Y:S01]  /*1330*/  UISETP.NE.AND UP1, UPT, UR8, 0x2, UPT ;  /* 0x000000020800788c */ /* 0x000fe2000bf25270 */
[----:B------:R-:W-:Y:S02]  /*1340*/  ISETP.NE.OR P5, PT, R0, 0x2, !P5 ;  /* 0x000000020000780c */ /* 0x000fe40006fa5670 */
[----:B------:R-:W-:-:S06]  /*1350*/  LOP3.LUT R2, R70, 0x1f, RZ, 0xc0, !PT ;  /* 0x0000001f46027812 */ /* 0x000fcc00078ec0ff */
[----:B------:R-:W-:Y:S05]  /*1360*/  BRA.U UP1, `(.L_x_17) ;  /* 0x0000001101887547 */ /* 0x000fea000b800000 */
[----:B------:R-:W1:Y:S01]  /*1370*/  LDCU UR13, c[0x0][0x38c] ;  /* 0x00007180ff0d77ac */ /* 0x000e620008000800 */
[----:B------:R-:W2:Y:S01]  /*1380*/  LDC R8, c[0x0][0x370] ;  /* 0x0000dc00ff087b82 */ /* 0x000ea20000000800 */
[----:B------:R-:W-:Y:S01]  /*1390*/  PLOP3.LUT P1, PT, PT, PT, UP2, 0x80, 0x8 ;  /* 0x000000000008781c */ /* 0x000fe20003f2f028 */
[----:B------:R-:W-:Y:S01]  /*13a0*/  IMAD.MOV.U32 R15, RZ, RZ, 0x1 ;  /* 0x00000001ff0f7424 */ /* 0x000fe200078e00ff */
[----:B------:R-:W-:Y:S01]  /*13b0*/  ISETP.EQ.OR P4, PT, R2, RZ, P5 ;  /* 0x000000ff0200720c */ /* 0x000fe20002f82670 */
[----:B------:R-:W-:Y:S01]  /*13c0*/  IMAD.MOV.U32 R14, RZ, RZ, RZ ;  /* 0x000000ffff0e7224 */ /* 0x000fe200078e00ff */
[----:B------:R-:W-:Y:S02]  /*13d0*/  PLOP3.LUT P1, PT, P1, PT, PT, 0x8, 0x80 ;  /* 0x000000000080781c */ /* 0x000fe40000f2e170 */
[----:B------:R-:W-:Y:S01]  /*13e0*/  CS2R R12, SRZ ;  /* 0x00000000000c7805 */ /* 0x000fe2000001ff00 */
[----:B------:R-:W-:Y:S01]  /*13f0*/  IMAD.MOV.U32 R11, RZ, RZ, 0x1 ;  /* 0x00000001ff0b7424 */ /* 0x000fe200078e00ff */
[----:B------:R-:W4:Y:S01]  /*1400*/  LDC R0, c[0x0][0x374] ;  /* 0x0000dd00ff007b82 */ /* 0x000f220000000800 */
[----:B------:R-:W2:Y:S01]  /*1410*/  LDCU.64 UR22, c[0x0][0x348] ;  /* 0x00006900ff1677ac */ /* 0x000ea20008000a00 */
[----:B------:R-:W-:Y:S01]  /*1420*/  UMOV UR6, URZ ;  /* 0x000000ff00067c82 */ /* 0x000fe20008000000 */
[----:B-1----:R-:W-:-:S04]  /*1430*/  UIADD3 UR5, UPT, UPT, UR13, 0x7f, URZ ;  /* 0x0000007f0d057890 */ /* 0x002fc8000fffe0ff */
[----:B------:R-:W-:-:S04]  /*1440*/  USHF.R.S32.HI UR4, URZ, 0x1f, UR5 ;  /* 0x0000001fff047899 */ /* 0x000fc80008011405 */
[----:B------:R-:W-:-:S04]  /*1450*/  ULEA.HI UR4, UR4, UR5, URZ, 0x7 ;  /* 0x0000000504047291 */ /* 0x000fc8000f8f38ff */
[----:B------:R-:W-:Y:S02]  /*1460*/  USHF.R.S32.HI UR15, URZ, 0x7, UR4 ;  /* 0x00000007ff0f7899 */ /* 0x000fe40008011404 */
[----:B------:R-:W-:Y:S02]  /*1470*/  UIADD3 UR4, UPT, UPT, UR13, -0x1, URZ ;  /* 0xffffffff0d047890 */ /* 0x000fe4000fffe0ff */
[----:B------:R-:W-:Y:S02]  /*1480*/  UISETP.LT.U32.AND UP0, UPT, UR15, 0x3, UPT ;  /* 0x000000030f00788c */ /* 0x000fe4000bf01070 */
[----:B------:R-:W-:Y:S02]  /*1490*/  UISETP.GE.U32.AND UP1, UPT, UR4, -0xff, UPT ;  /* 0xffffff010400788c */ /* 0x000fe4000bf26070 */
[----:B------:R-:W-:Y:S02]  /*14a0*/  USEL UR14, UR15, 0x3, UP0 ;  /* 0x000000030f0e7887 */ /* 0x000fe40008000000 */
[----:B------:R-:W-:-:S02]  /*14b0*/  UIADD3 UR13, UPT, UPT, UR13, 0xfe, URZ ;  /* 0x000000fe0d0d7890 */ /* 0x000fc4000fffe0ff */
[----:B------:R-:W-:Y:S02]  /*14c0*/  UIADD3 UR5, UPT, UPT, UR14, -0x1, URZ ;  /* 0xffffffff0e057890 */ /* 0x000fe4000fffe0ff */
[----:B------:R-:W-:-:S03]  /*14d0*/  UIADD3 UR7, UPT, UPT, UR15, -UR14, URZ ;  /* 0x8000000e0f077290 */ /* 0x000fc6000fffe0ff */
[----:B------:R-:W-:-:S04]  /*14e0*/  @UP1 UIADD3 UR5, UPT, UPT, UR14, URZ, URZ ;  /* 0x000000ff0e051290 */ /* 0x000fc8000fffe0ff */
[----:B--2---:R-:W-:-:S12]  /*14f0*/  UIADD3 UR5, UPT, UPT, UR5, 0x1, URZ ;  /* 0x0000000105057890 */ /* 0x004fd8000fffe0ff */
.L_x_35:
[----:B------:R-:W-:Y:S01]  /*1500*/  UISETP.NE.AND UP0, UPT, UR37, URZ, UPT ;  /* 0x000000ff2500728c */ /* 0x000fe2000bf05270 */
[----:B------:R-:W1:Y:S08]  /*1510*/  S2UR UR37, SR_CgaCtaId ;  /* 0x00000000002579c3 */ /* 0x000e700000008800 */
[----:B------:R-:W-:Y:S05]  /*1520*/  BRA.U UP0, `(.L_x_18) ;  /* 0x0000000100347547 */ /* 0x000fea000b800000 */
[----:B------:R-:W2:Y:S01]  /*1530*/  S2R R2, SR_CgaCtaId ;  /* 0x0000000000027919 */ /* 0x000ea20000008800 */
[----:B------:R-:W-:-:S04]  /*1540*/  MOV R3, 0x400 ;  /* 0x0000040000037802 */ /* 0x000fc80000000f00 */
[----:B--2---:R-:W-:Y:S02]  /*1550*/  LEA R2, R2, R3, 0x18 ;  /* 0x0000000302027211 */ /* 0x004fe400078ec0ff */
[----:B------:R-:W-:-:S03]  /*1560*/  SHF.L.U32 R3, R11, 0x1f, RZ ;  /* 0x0000001f0b037819 */ /* 0x000fc600000006ff */
[----:B------:R-:W-:-:S04]  /*1570*/  IMAD R2, R12, 0x8, R2 ;  /* 0x000000080c027824 */ /* 0x000fc800078e0202 */
[----:B------:R-:W2:Y:S02]  /*1580*/  SYNCS.PHASECHK.TRANS64.TRYWAIT P0, [R2+URZ+0xe0], R3 ;  /* 0x0000e003020075a7 */ /* 0x000ea400080011ff */
[----:B--2---:R-:W-:Y:S05]  /*1590*/  @!P0 BRA `(.L_x_19) ;  /* 0x00000058008c8947 */ /* 0x004fea0003800000 */
.L_x_114:
[----:B------:R-:W-:Y:S01]  /*15a0*/  VIADD R12, R12, 0x1 ;  /* 0x000000010c0c7836 */ /* 0x000fe20000000000 */
[----:B------:R2:W-:Y:S04]  /*15b0*/  SYNCS.ARRIVE.TRANS64.A1T0 RZ, [R2+URZ+0xd0], RZ ;  /* 0x0000d0ff02ff79a7 */ /* 0x0005e800081000ff */
[----:B------:R-:W-:-:S04]  /*15c0*/  ISETP.NE.AND P0, PT, R12, 0x2, PT ;  /* 0x000000020c00780c */ /* 0x000fc80003f05270 */
[----:B------:R-:W-:Y:S02]  /*15d0*/  SEL R12, R12, RZ, P0 ;  /* 0x000000ff0c0c7207 */ /* 0x000fe40000000000 */
[----:B--2---:R-:W-:-:S04]  /*15e0*/  SEL R2, RZ, 0x1, P0 ;  /* 0x00000001ff027807 */ /* 0x004fc80000000000 */
[----:B------:R-:W-:-:S07]  /*15f0*/  LOP3.LUT R11, R11, R2, RZ, 0x3c, !PT ;  /* 0x000000020b0b7212 */ /* 0x000fce00078e3cff */
.L_x_18:
[----:B------:R-:W-:Y:S01]  /*1600*/  UMOV UR4, 0x400 ;  /* 0x0000040000047882 */ /* 0x000fe20000000000 */
[----:B------:R-:W-:Y:S01]  /*1610*/  SHF.L.U32 R2, R15, 0x1f, RZ ;  /* 0x0000001f0f027819 */ /* 0x000fe200000006ff */
[----:B-1----:R-:W-:Y:S01]  /*1620*/  ULEA UR4, UR37, UR4, 0x18 ;  /* 0x0000000425047291 */ /* 0x002fe2000f8ec0ff */
[----:B------:R-:W-:Y:S01]  /*1630*/  R2UR UR35, R21 ;  /* 0x00000000152372ca */ /* 0x000fe200000e0000 */
[----:B------:R-:W-:Y:S01]  /*1640*/  UISETP.GE.U32.AND UP0, UPT, UR13, 0xff, UPT ;  /* 0x000000ff0d00788c */ /* 0x000fe2000bf06070 */
[----:B------:R-:W-:Y:S01]  /*1650*/  R2UR UR19, R20 ;  /* 0x00000000141372ca */ /* 0x000fe200000e0000 */
[----:B------:R-:W-:Y:S01]  /*1660*/  ULEA UR8, UR6, UR4, 0x3 ;  /* 0x0000000406087291 */ /* 0x000fe2000f8e18ff */
[----:B------:R-:W-:-:S08]  /*1670*/  UMOV UR29, URZ ;  /* 0x000000ff001d7c82 */ /* 0x000fd00008000000 */
[----:B------:R1:W2:Y:S01]  /*1680*/  SYNCS.PHASECHK.TRANS64.TRYWAIT P0, [UR8+0x18], R2 ;  /* 0x00001802ff0075a7 */ /* 0x0002a20008001108 */
[----:B------:R-:W-:Y:S02]  /*1690*/  USHF.L.U32 UR35, UR35, 0x6, URZ ;  /* 0x0000000623237899 */ /* 0x000fe400080006ff */
[----:B------:R-:W-:Y:S01]  /*16a0*/  USHF.L.U32 UR19, UR19, 0x6, URZ ;  /* 0x0000000613137899 */ /* 0x000fe200080006ff */
[----:B------:R-:W-:Y:S11]  /*16b0*/  BRA.U !UP0, `(.L_x_20) ;  /* 0x0000000108d47547 */ /* 0x000ff6000b800000 */
[----:B------:R-:W-:Y:S01]  /*16c0*/  UMOV UR21, URZ ;  /* 0x000000ff00157c82 */ /* 0x000fe20008000000 */
[----:B------:R-:W-:-:S05]  /*16d0*/  UMOV UR42, UR6 ;  /* 0x00000006002a7c82 */ /* 0x000fca0008000000 */
.L_x_25:
[----:B-1----:R-:W-:Y:S01]  /*16e0*/  ULEA UR33, UR42, UR4, 0x3 ;  /* 0x000000042a217291 */ /* 0x002fe2000f8e18ff */
[----:B--2---:R-:W-:Y:S01]  /*16f0*/  @!P5 MOV R3, 0x8000 ;  /* 0x000080000003d802 */ /* 0x004fe20000000f00 */
[----:B--2---:R-:W-:Y:S10]  /*1700*/  @P0 BRA `(.L_x_21) ;  /* 0x00000000000c0947 */ /* 0x004ff40003800000 */
[----:B------:R-:W-:-:S04]  /*1710*/  SHF.L.U32 R4, R15, 0x1f, RZ ;  /* 0x0000001f0f047819 */ /* 0x000fc800000006ff */
[----:B------:R-:W2:Y:S02]  /*1720*/  SYNCS.PHASECHK.TRANS64.TRYWAIT P0, [UR33+0x18], R4 ;  /* 0x00001804ff0075a7 */ /* 0x000ea40008001121 */
[----:B--2---:R-:W-:Y:S05]  /*1730*/  @!P0 BRA `(.L_x_22) ;  /* 0x0000005800388947 */ /* 0x004fea0003800000 */
.L_x_21:
[----:B------:R2:W-:Y:S01]  /*1740*/  @!P5 SYNCS.ARRIVE.TRANS64 RZ, [UR33], R3 ;  /* 0x00000003ffffd9a7 */ /* 0x0005e20008000021 */
[----:B------:R-:W-:Y:S04]  /*1750*/  BSSY.RECONVERGENT B0, `(.L_x_23) ;  /* 0x0000003000007945 */ /* 0x000fe80003800200 */
[----:B------:R-:W-:Y:S05]  /*1760*/  @P4 BRA `(.L_x_24) ;  /* 0x0000000000044947 */ /* 0x000fea0003800000 */
[----:B------:R-:W-:Y:S05]  /*1770*/  BPT.TRAP 0x1 ;  /* 0x000000040000795c */ /* 0x000fea0000300000 */
.L_x_24:
[----:B------:R-:W-:Y:S05]  /*1780*/  BSYNC.RECONVERGENT B0 ;  /* 0x0000000000007941 */ /* 0x000fea0003800200 */
.L_x_23:
[----:B------:R-:W-:Y:S02]  /*1790*/  UIADD3 UR6, UPT, UPT, UR42, 0x1, URZ ;  /* 0x000000012a067890 */ /* 0x000fe4000fffe0ff */
[----:B------:R-:W-:Y:S02]  /*17a0*/  UIADD3 UR40, UP1, UPT, UR22, 0x80, URZ ;  /* 0x0000008016287890 */ /* 0x000fe4000ff3e0ff */
[----:B------:R-:W-:Y:S02]  /*17b0*/  UISETP.NE.AND UP0, UPT, UR6, 0x3, UPT ;  /* 0x000000030600788c */ /* 0x000fe4000bf05270 */
[----:B------:R-:W-:Y:S02]  /*17c0*/  USHF.L.U32 UR34, UR21, 0x7, URZ ;  /* 0x0000000715227899 */ /* 0x000fe400080006ff */
[----:B------:R-:W-:Y:S02]  /*17d0*/  USEL UR9, URZ, 0x1, UP0 ;  /* 0x00000001ff097887 */ /* 0x000fe40008000000 */
[----:B------:R-:W-:-:S02]  /*17e0*/  USEL UR6, UR6, URZ, UP0 ;  /* 0x000000ff06067287 */ /* 0x000fc40008000000 */
[----:B------:R-:W-:Y:S02]  /*17f0*/  UIADD3 UR38, UP0, UPT, UR22, 0x180, URZ ;  /* 0x0000018016267890 */ /* 0x000fe4000ff1e0ff */
[----:B------:R-:W-:Y:S01]  /*1800*/  ULEA UR8, UR6, UR4, 0x3 ;  /* 0x0000000406087291 */ /* 0x000fe2000f8e18ff */
[----:B------:R-:W-:Y:S01]  /*1810*/  LOP3.LUT R15, R15, UR9, RZ, 0x3c, !PT ;  /* 0x000000090f0f7c12 */ /* 0x000fe2000f8e3cff */
[----:B------:R-:W-:Y:S02]  /*1820*/  UIADD3.X UR41, UPT, UPT, URZ, UR23, URZ, UP1, !UPT ;  /* 0x00000017ff297290 */ /* 0x000fe40008ffe4ff */
[----:B------:R-:W-:Y:S01]  /*1830*/  UIADD3 UR26, UPT, UPT, UR34, 0x40, URZ ;  /* 0x00000040221a7890 */ /* 0x000fe2000fffe0ff */
[----:B-1----:R-:W-:Y:S01]  /*1840*/  SHF.L.U32 R2, R15, 0x1f, RZ ;  /* 0x0000001f0f027819 */ /* 0x002fe200000006ff */
[----:B------:R-:W-:Y:S01]  /*1850*/  UIADD3.X UR39, UPT, UPT, URZ, UR23, URZ, UP0, !UPT ;  /* 0x00000017ff277290 */ /* 0x000fe200087fe4ff */
[----:B------:R-:W-:Y:S02]  /*1860*/  UMOV UR30, 0x0 ;  /* 0x00000000001e7882 */ /* 0x000fe40000000000 */
[----:B------:R1:W1:Y:S01]  /*1870*/  SYNCS.PHASECHK.TRANS64.TRYWAIT P0, [UR8+0x18], R2 ;  /* 0x00001802ff0075a7 */ /* 0x0002620008001108 */
[----:B------:R-:W-:Y:S01]  /*1880*/  ULEA UR8, UR42, UR4, 0xe ;  /* 0x000000042a087291 */ /* 0x000fe2000f8e70ff */
[----:B------:R-:W-:Y:S01]  /*1890*/  UMOV UR31, 0x10000000 ;  /* 0x10000000001f7882 */ /* 0x000fe20000000000 */
[----:B------:R-:W-:-:S02]  /*18a0*/  UMOV UR25, UR33 ;  /* 0x0000002100197c82 */ /* 0x000fc40008000000 */
[----:B------:R-:W-:Y:S02]  /*18b0*/  UIADD3 UR32, UPT, UPT, UR8, 0x3400, URZ ;  /* 0x0000340008207890 */ /* 0x000fe4000fffe0ff */
[----:B------:R-:W-:Y:S02]  /*18c0*/  UIADD3 UR24, UPT, UPT, UR8, 0x5400, URZ ;  /* 0x0000540008187890 */ /* 0x000fe4000fffe0ff */
[----:B------:R-:W-:Y:S02]  /*18d0*/  UIADD3 UR16, UPT, UPT, UR8, 0xf400, URZ ;  /* 0x0000f40008107890 */ /* 0x000fe4000fffe0ff */
[----:B------:R-:W-:Y:S01]  /*18e0*/  UIADD3 UR8, UPT, UPT, UR8, 0x11400, URZ ;  /* 0x0001140008087890 */ /* 0x000fe2000fffe0ff */
[----:B------:R-:W-:Y:S01]  /*18f0*/  UMOV UR27, UR35 ;  /* 0x00000023001b7c82 */ /* 0x000fe20008000000 */
[----:B------:R-:W-:Y:S01]  /*1900*/  UMOV UR28, UR36 ;  /* 0x00000024001c7c82 */ /* 0x000fe20008000000 */
[----:B------:R-:W-:Y:S01]  /*1910*/  UMOV UR17, UR33 ;  /* 0x0000002100117c82 */ /* 0x000fe20008000000 */
[----:B------:R-:W-:Y:S01]  /*1920*/  UMOV UR20, UR36 ;  /* 0x0000002400147c82 */ /* 0x000fe20008000000 */
[----:B------:R-:W-:Y:S01]  /*1930*/  UMOV UR18, UR34 ;  /* 0x0000002200127c82 */ /* 0x000fe20008000000 */
[----:B------:R1:W-:Y:S01]  /*1940*/  UTMALDG.3D [UR32], [UR40], desc[UR30] ;  /* 0x00001e20280075b4 */ /* 0x0003e20008011000 */
[----:B------:R-:W-:Y:S01]  /*1950*/  UMOV UR11, UR19 ;  /* 0x00000013000b7c82 */ /* 0x000fe20008000000 */
[----:B------:R-:W-:Y:S01]  /*1960*/  UMOV UR12, UR36 ;  /* 0x00000024000c7c82 */ /* 0x000fe20008000000 */
[----:B------:R-:W-:Y:S01]  /*1970*/  UMOV UR9, UR33 ;  /* 0x0000002100097c82 */ /* 0x000fe20008000000 */
[----:B------:R-:W-:Y:S01]  /*1980*/  UMOV UR10, UR26 ;  /* 0x0000001a000a7c82 */ /* 0x000fe20008000000 */
[----:B------:R-:W-:Y:S01]  /*1990*/  UIADD3 UR21, UPT, UPT, UR21, 0x1, URZ ;  /* 0x0000000115157890 */ /* 0x000fe2000fffe0ff */
[----:B------:R-:W-:Y:S01]  /*19a0*/  UMOV UR29, UR5 ;  /* 0x00000005001d7c82 */ /* 0x000fe20008000000 */
[----:B------:R1:W-:Y:S02]  /*19b0*/  UTMALDG.3D [UR24], [UR40], desc[UR30] ;  /* 0x00001e18280075b4 */ /* 0x0003e40008011000 */
[----:B------:R-:W-:Y:S01]  /*19c0*/  UISETP.NE.AND UP0, UPT, UR21, UR5, UPT ;  /* 0x000000051500728c */ /* 0x000fe2000bf05270 */
[----:B------:R-:W-:Y:S01]  /*19d0*/  UMOV UR42, UR6 ;  /* 0x00000006002a7c82 */ /* 0x000fe20008000000 */
[----:B------:R1:W-:Y:S01]  /*19e0*/  UTMALDG.3D [UR16], [UR38], desc[UR30] ;  /* 0x00001e10260075b4 */ /* 0x0003e20008011000 */
[----:B------:R1:W-:Y:S06]  /*19f0*/  UTMALDG.3D [UR8], [UR38], desc[UR30] ;  /* 0x00001e08260075b4 */ /* 0x0003ec0008011000 */
[----:B------:R-:W-:Y:S05]  /*1a00*/  BRA.U UP0, `(.L_x_25) ;  /* 0xfffffffd00347547 */ /* 0x000fea000b83ffff */
.L_x_20:
[----:B-1----:R-:W-:Y:S01]  /*1a10*/  ULEA UR8, UR6, UR4, 0x3 ;  /* 0x0000000406087291 */ /* 0x002fe2000f8e18ff */
[----:B------:R-:W-:Y:S01]  /*1a20*/  SHF.L.U32 R2, R15, 0x1f, RZ ;  /* 0x0000001f0f027819 */ /* 0x000fe200000006ff */
[----:B------:R-:W-:Y:S01]  /*1a30*/  @!P1 SYNCS.ARRIVE.TRANS64.A1T0 RZ, [UR4+0x68], RZ ;  /* 0x000068ffffff99a7 */ /* 0x000fe20008100004 */
[----:B------:R-:W-:-:S06]  /*1a40*/  UISETP.GT.AND UP0, UPT, UR15, UR14, UPT ;  /* 0x0000000e0f00728c */ /* 0x000fcc000bf04270 */
[----:B--2---:R1:W2:Y:S03]  /*1a50*/  SYNCS.PHASECHK.TRANS64.TRYWAIT P0, [UR8+0x18], R2 ;  /* 0x00001802ff0075a7 */ /* 0x0042a60008001108 */
[----:B------:R-:W-:Y:S05]  /*1a60*/  BRA.U !UP0, `(.L_x_26) ;  /* 0x0000000108d07547 */ /* 0x000fea000b800000 */
[----:B------:R-:W-:Y:S01]  /*1a70*/  UIADD3 UR21, UPT, UPT, UR7, UR29, URZ ;  /* 0x0000001d07157290 */ /* 0x000fe2000fffe0ff */
[----:B------:R-:W-:-:S11]  /*1a80*/  UMOV UR42, UR6 ;  /* 0x00000006002a7c82 */ /* 0x000fd60008000000 */
.L_x_31:
[----:B-1----:R-:W-:Y:S01]  /*1a90*/  ULEA UR33, UR42, UR4, 0x3 ;  /* 0x000000042a217291 */ /* 0x002fe2000f8e18ff */
[----:B--2---:R-:W-:Y:S01]  /*1aa0*/  @!P5 MOV R3, 0x8000 ;  /* 0x000080000003d802 */ /* 0x004fe20000000f00 */
[----:B--2---:R-:W-:Y:S10]  /*1ab0*/  @P0 BRA `(.L_x_27) ;  /* 0x00000000000c0947 */ /* 0x004ff40003800000 */
[----:B------:R-:W-:-:S04]  /*1ac0*/  SHF.L.U32 R4, R15, 0x1f, RZ ;  /* 0x0000001f0f047819 */ /* 0x000fc800000006ff */
[----:B------:R-:W2:Y:S02]  /*1ad0*/  SYNCS.PHASECHK.TRANS64.TRYWAIT P0, [UR33+0x18], R4 ;  /* 0x00001804ff0075a7 */ /* 0x000ea40008001121 */
[----:B--2---:R-:W-:Y:S05]  /*1ae0*/  @!P0 BRA `(.L_x_28) ;  /* 0x0000005400648947 */ /* 0x004fea0003800000 */
.L_x_27:
[----:B------:R2:W-:Y:S01]  /*1af0*/  @!P5 SYNCS.ARRIVE.TRANS64 RZ, [UR33], R3 ;  /* 0x00000003ffffd9a7 */ /* 0x0005e20008000021 */
[----:B------:R-:W-:Y:S04]  /*1b00*/  BSSY.RECONVERGENT B0, `(.L_x_29) ;  /* 0x0000003000007945 */ /* 0x000fe80003800200 */
[----:B------:R-:W-:Y:S05]  /*1b10*/  @P4 BRA `(.L_x_30) ;  /* 0x0000000000044947 */ /* 0x000fea0003800000 */
[----:B------:R-:W-:Y:S05]  /*1b20*/  BPT.TRAP 0x1 ;  /* 0x000000040000795c */ /* 0x000fea0000300000 */
.L_x_30:
[----:B------:R-:W-:Y:S05]  /*1b30*/  BSYNC.RECONVERGENT B0 ;  /* 0x0000000000007941 */ /* 0x000fea0003800200 */
.L_x_29:
        /* <DEDUP_REMOVED lines=31> */
[----:B------:R-:W-:Y:S01]  /*1d30*/  UMOV UR10, UR26 ;  /* 0x0000001a000a7c82 */ /* 0x000fe20008000000 */
[----:B------:R-:W-:Y:S01]  /*1d40*/  UIADD3 UR29, UPT, UPT, UR29, 0x1, URZ ;  /* 0x000000011d1d7890 */ /* 0x000fe2000fffe0ff */
[----:B------:R1:W-:Y:S01]  /*1d50*/  UTMALDG.3D [UR24], [UR40], desc[UR30] ;  /* 0x00001e18280075b4 */ /* 0x0003e20008011000 */
[----:B------:R-:W-:-:S02]  /*1d60*/  UMOV UR42, UR6 ;  /* 0x00000006002a7c82 */ /* 0x000fc40008000000 */
[----:B------:R-:W-:Y:S01]  /*1d70*/  UISETP.NE.AND UP0, UPT, UR29, UR21, UPT ;  /* 0x000000151d00728c */ /* 0x000fe2000bf05270 */
[----:B------:R1:W-:Y:S01]  /*1d80*/  UTMALDG.3D [UR16], [UR38], desc[UR30] ;  /* 0x00001e10260075b4 */ /* 0x0003e20008011000 */
[----:B------:R1:W-:Y:S07]  /*1d90*/  UTMALDG.3D [UR8], [UR38], desc[UR30] ;  /* 0x00001e08260075b4 */ /* 0x0003ee0008011000 */
[----:B------:R-:W-:Y:S05]  /*1da0*/  BRA.U UP0, `(.L_x_31) ;  /* 0xfffffffd00387547 */ /* 0x000fea000b83ffff */
.L_x_26:
[C---:B-1----:R-:W-:Y:S01]  /*1db0*/  LEA R2, R14.reuse, UR4, 0x3 ;  /* 0x000000040e027c11 */ /* 0x042fe2000f8e18ff */
[----:B------:R-:W-:Y:S01]  /*1dc0*/  NOP ;  /* 0x0000000000007918 */ /* 0x000fe20000000000 */
[----:B--2---:R-:W-:Y:S02]  /*1dd0*/  SHF.L.U32 R3, R13, 0x1f, RZ ;  /* 0x0000001f0d037819 */ /* 0x004fe400000006ff */
[----:B------:R-:W-:Y:S02]  /*1de0*/  LEA R4, R14, UR4, 0x4 ;  /* 0x000000040e047c11 */ /* 0x000fe4000f8e20ff */
[----:B------:R-:W1:Y:S02]  /*1df0*/  SYNCS.PHASECHK.TRANS64.TRYWAIT P0, [R2+URZ+0x70], R3 ;  /* 0x00007003020075a7 */ /* 0x000e6400080011ff */
[----:B-1----:R-:W-:Y:S05]  /*1e00*/  @!P0 BRA `(.L_x_32) ;  /* 0x0000005000b48947 */ /* 0x002fea0003800000 */
.L_x_117:
[----:B------:R-:W2:Y:S01]  /*1e10*/  LDS.128 R4, [R4+0x100] ;  /* 0x0001000004047984 */ /* 0x000ea20000000c00 */
[----:B---3--:R-:W-:Y:S01]  /*1e20*/  ISETP.GE.AND P0, PT, R26, 0x1, PT ;  /* 0x000000011a00780c */ /* 0x008fe20003f06270 */
[----:B-1----:R-:W-:Y:S01]  /*1e30*/  VIADD R2, R2, 0x80 ;  /* 0x0000008002027836 */ /* 0x002fe20000000000 */
[----:B------:R-:W-:Y:S01]  /*1e40*/  @!PT LDS RZ, [RZ] ;  /* 0x00000000fffff984 */ /* 0x000fe20000000800 */
[----:B------:R-:W-:Y:S01]  /*1e50*/  @!PT LDS RZ, [RZ] ;  /* 0x00000000fffff984 */ /* 0x000fe20000000800 */
[----:B------:R-:W-:Y:S01]  /*1e60*/  @!PT LDS RZ, [RZ] ;  /* 0x00000000fffff984 */ /* 0x000fe20000000800 */
[----:B------:R-:W-:Y:S01]  /*1e70*/  @!PT LDS RZ, [RZ] ;  /* 0x00000000fffff984 */ /* 0x000fe20000000800 */
[----:B------:R1:W-:Y:S06]  /*1e80*/  MEMBAR.ALL.CTA ;  /* 0x0000000000007992 */ /* 0x0003ec0000008000 */
[----:B-1----:R-:W1:Y:S01]  /*1e90*/  FENCE.VIEW.ASYNC.S ;  /* 0x00000000000073c6 */ /* 0x002e620000000000 */
[----:B------:R-:W-:-:S04]  /*1ea0*/  PRMT R2, RZ, 0x654, R2 ;  /* 0x00000654ff027816 */ /* 0x000fc80000000002 */
[----:B-1----:R1:W-:Y:S01]  /*1eb0*/  SYNCS.ARRIVE.TRANS64.RED.A1T0 RZ, [R2+URZ], RZ ;  /* 0x000000ff02ff79a7 */ /* 0x0023e200081004ff */
[----:B--2---:R-:W-:-:S13]  /*1ec0*/  LOP3.LUT P2, RZ, R6, 0x1, RZ, 0xc0, !PT ;  /* 0x0000000106ff7812 */ /* 0x004fda000784c0ff */
[----:B------:R-:W-:Y:S01]  /*1ed0*/  @P2 SHF.R.U32.HI R3, RZ, 0x10, R5 ;  /* 0x00000010ff032819 */ /* 0x000fe20000011605 */
[----:B------:R-:W-:Y:S01]  /*1ee0*/  VOTEU.ANY UP0, P2 ;  /* 0x0000000000ff7886 */ /* 0x000fe20001000100 */
[----:B------:R-:W-:Y:S02]  /*1ef0*/  @P2 MOV R10, R4 ;  /* 0x00000004000a2202 */ /* 0x000fe40000000f00 */
[----:B------:R-:W-:Y:S02]  /*1f00*/  @P2 R2UR.BROADCAST UR8, R3 ;  /* 0x00000000030822ca */ /* 0x000fe400008e0000 */
[----:B------:R-:W-:-:S11]  /*1f10*/  @P2 LOP3.LUT R9, R5, 0xffff, RZ, 0xc0, !PT ;  /* 0x0000ffff05092812 */ /* 0x000fd600078ec0ff */
[----:B------:R-:W-:Y:S01]  /*1f20*/  @UP0 UMOV UR36, UR8 ;  /* 0x0000000800240c82 */ /* 0x000fe20008000000 */
[----:B-1----:R-:W-:Y:S05]  /*1f30*/  @!P0 BRA `(.L_x_33) ;  /* 0x0000000000b88947 */ /* 0x002fea0003800000 */
[----:B------:R-:W4:Y:S01]  /*1f40*/  LDC.64 R4, c[0x0][0xb18] ;  /* 0x0002c600ff047b82 */ /* 0x000f220000000a00 */
[----:B------:R-:W-:-:S07]  /*1f50*/  ISETP.NE.AND P3, PT, R26, 0x1, PT ;  /* 0x000000011a00780c */ /* 0x000fce0003f65270 */
[----:B------:R-:W1:Y:S08]  /*1f60*/  LDC.64 R6, c[0x0][0xb10] ;  /* 0x0002c400ff067b82 */ /* 0x000e700000000a00 */
[----:B------:R-:W2:Y:S08]  /*1f70*/  LDC R16, c[0x0][0xb20] ;  /* 0x0002c800ff107b82 */ /* 0x000eb00000000800 */
[----:B------:R-:W3:Y:S01]  /*1f80*/  LDC R17, c[0x0][0xb0c] ;  /* 0x0002c300ff117b82 */ /* 0x000ee20000000800 */
[----:B----4-:R-:W-:Y:S01]  /*1f90*/  IMAD.HI.U32 R19, R0, R5, RZ ;  /* 0x0000000500137227 */ /* 0x010fe200078e00ff */
[----:B------:R-:W-:-:S03]  /*1fa0*/  ISETP.NE.AND P0, PT, R4, 0x1, PT ;  /* 0x000000010400780c */ /* 0x000fc60003f05270 */
[----:B------:R-:W-:-:S03]  /*1fb0*/  IMAD.HI.U32 R5, R9, R5, RZ ;  /* 0x0000000509057227 */ /* 0x000fc600078e00ff */
[----:B------:R-:W4:Y:S01]  /*1fc0*/  LDC.64 R2, c[0x0][0xb28] ;  /* 0x0002ca00ff027b82 */ /* 0x000f220000000a00 */
[----:B-1----:R-:W-:-:S04]  /*1fd0*/  IMAD.HI.U32 R20, R8, R6, RZ ;  /* 0x0000000608147227 */ /* 0x002fc800078e00ff */
[----:B------:R-:W-:Y:S01]  /*1fe0*/  IMAD.HI.U32 R21, R10, R6, RZ ;  /* 0x000000060a157227 */ /* 0x000fe200078e00ff */
[----:B------:R-:W-:Y:S02]  /*1ff0*/  SHF.R.U32.HI R20, RZ, R7, R20 ;  /* 0x00000007ff147219 */ /* 0x000fe40000011614 */
[-C--:B--2---:R-:W-:Y:S02]  /*2000*/  SHF.R.U32.HI R19, RZ, R16.reuse, R19 ;  /* 0x00000010ff137219 */ /* 0x084fe40000011613 */
[----:B------:R-:W-:Y:S02]  /*2010*/  SHF.R.U32.HI R5, RZ, R16, R5 ;  /* 0x00000010ff057219 */ /* 0x000fe40000011605 */
[----:B------:R-:W-:Y:S02]  /*2020*/  SEL R19, R0, R19, !P0 ;  /* 0x0000001300137207 */ /* 0x000fe40004000000 */
[----:B------:R-:W-:Y:S02]  /*2030*/  SHF.R.U32.HI R21, RZ, R7, R21 ;  /* 0x00000007ff157219 */ /* 0x000fe40000011615 */
[----:B---3--:R-:W-:-:S02]  /*2040*/  ISETP.NE.AND P1, PT, R17, 0x1, PT ;  /* 0x000000011100780c */ /* 0x008fc40003f25270 */
[----:B------:R-:W-:Y:S02]  /*2050*/  SEL R5, R9, R5, !P0 ;  /* 0x0000000509057207 */ /* 0x000fe40004000000 */
[----:B------:R-:W-:Y:S02]  /*2060*/  SEL R20, R8, R20, !P1 ;  /* 0x0000001408147207 */ /* 0x000fe40004800000 */
[----:B------:R-:W-:Y:S01]  /*2070*/  SEL R21, R10, R21, !P1 ;  /* 0x000000150a157207 */ /* 0x000fe20004800000 */
[----:B----4-:R-:W-:-:S04]  /*2080*/  IMAD.HI.U32 R18, R19, R2, RZ ;  /* 0x0000000213127227 */ /* 0x010fc800078e00ff */
        /* <DEDUP_REMOVED lines=10> */
[----:B------:R-:W-:-:S04]  /*2130*/  @!P0 IMAD.HI.U32 R7, R21, R2, RZ ;  /* 0x0000000215078227 */ /* 0x000fc800078e00ff */
[----:B------:R-:W-:Y:S01]  /*2140*/  IMAD.MOV R2, RZ, RZ, -R6 ;  /* 0x000000ffff027224 */ /* 0x000fe200078e0a06 */
[----:B------:R-:W-:Y:S02]  /*2150*/  @!P0 SHF.R.U32.HI R3, RZ, R3, R7 ;  /* 0x00000003ff038219 */ /* 0x000fe40000011607 */
[----:B------:R-:W-:Y:S01]  /*2160*/  IADD3 R7, PT, PT, -R5, RZ, RZ ;  /* 0x000000ff05077210 */ /* 0x000fe20007ffe1ff */
[----:B------:R-:W-:Y:S01]  /*2170*/  IMAD R2, R26, R2, R5 ;  /* 0x000000021a027224 */ /* 0x000fe200078e0205 */
        /* <DEDUP_REMOVED lines=10> */
.L_x_33:
[----:B------:R-:W1:Y:S02]  /*2220*/  LDCU UR8, c[0x0][0xb30] ;  /* 0x00016600ff0877ac */ /* 0x000e640008000800 */
[----:B-1----:R-:W-:-:S09]  /*2230*/  UISETP.NE.AND UP0, UPT, UR8, 0x1, UPT ;  /* 0x000000010800788c */ /* 0x002fd2000bf05270 */
[----:B------:R-:W-:Y:S05]  /*2240*/  BRA.U UP0, `(.L_x_34) ;  /* 0x0000000100407547 */ /* 0x000fea000b800000 */
[----:B------:R-:W1:Y:S08]  /*2250*/  LDC.64 R4, c[0x0][0xb10] ;  /* 0x0002c400ff047b82 */ /* 0x000e700000000a00 */
[----:B------:R-:W2:Y:S08]  /*2260*/  LDC.64 R2, c[0x0][0xb18] ;  /* 0x0002c600ff027b82 */ /* 0x000eb00000000a00 */
[----:B------:R-:W3:Y:S08]  /*2270*/  LDC R6, c[0x0][0xb20] ;  /* 0x0002c800ff067b82 */ /* 0x000ef00000000800 */
[----:B------:R-:W4:Y:S01]  /*2280*/  LDC R7, c[0x0][0xb0c] ;  /* 0x0002c300ff077b82 */ /* 0x000f220000000800 */
[----:B-1----:R-:W-:-:S05]  /*2290*/  IMAD.HI.U32 R4, R10, R4, RZ ;  /* 0x000000040a047227 */ /* 0x002fca00078e00ff */
[----:B------:R-:W-:Y:S01]  /*22a0*/  SHF.R.U32.HI R4, RZ, R5, R4 ;  /* 0x00000005ff047219 */ /* 0x000fe20000011604 */
[----:B--2---:R-:W-:Y:S01]  /*22b0*/  IMAD.HI.U32 R3, R9, R3, RZ ;  /* 0x0000000309037227 */ /* 0x004fe200078e00ff */
[----:B------:R-:W-:-:S04]  /*22c0*/  ISETP.NE.AND P0, PT, R2, 0x1, PT ;  /* 0x000000010200780c */ /* 0x000fc80003f05270 */
[----:B---3--:R-:W-:-:S04]  /*22d0*/  SHF.R.U32.HI R3, RZ, R6, R3 ;  /* 0x00000006ff037219 */ /* 0x008fc80000011603 */
[----:B------:R-:W-:Y:S02]  /*22e0*/  SEL R3, R9, R3, !P0 ;  /* 0x0000000309037207 */ /* 0x000fe40004000000 */
[----:B----4-:R-:W-:-:S04]  /*22f0*/  ISETP.NE.AND P1, PT, R7, 0x1, PT ;  /* 0x000000010700780c */ /* 0x010fc80003f25270 */
[----:B------:R-:W-:-:S05]  /*2300*/  SEL R4, R10, R4, !P1 ;  /* 0x000000040a047207 */ /* 0x000fca0004800000 */
[----:B------:R-:W-:Y:S02]  /*2310*/  IMAD.IADD R5, R3, 0x1, -R4 ;  /* 0x0000000103057824 */ /* 0x000fe400078e0a04 */
[----:B------:R-:W-:Y:S02]  /*2320*/  IMAD.IADD R3, R4, 0x1, -R3 ;  /* 0x0000000104037824 */ /* 0x000fe400078e0a03 */
[----:B------:R-:W-:Y:S02]  /*2330*/  IMAD R10, R5, R7, R10 ;  /* 0x00000007050a7224 */ /* 0x000fe400078e020a */
[----:B------:R-:W-:-:S07]  /*2340*/  IMAD R9, R3, R2, R9 ;  /* 0x0000000203097224 */ /* 0x000fce00078e0209 */
.L_x_34:
[----:B------:R-:W-:Y:S01]  /*2350*/  VIADD R14, R14, 0x1 ;  /* 0x000000010e0e7836 */ /* 0x000fe20000000000 */
[----:B------:R-:W-:Y:S01]  /*2360*/  PLOP3.LUT P1, PT, PT, PT, PT, 0x80, 0x8 ;  /* 0x000000000008781c */ /* 0x000fe20003f2f070 */
[----:B------:R-:W-:Y:S02]  /*2370*/  IMAD.IADD R21, R10, 0x1, R59 ;  /* 0x000000010a157824 */ /* 0x000fe400078e023b */
[----:B------:R-:W-:Y:S01]  /*2380*/  IMAD.IADD R20, R9, 0x1, R58 ;  /* 0x0000000109147824 */ /* 0x000fe200078e023a */
[----:B------:R-:W-:-:S04]  /*2390*/  ISETP.NE.AND P0, PT, R14, 0x2, PT ;  /* 0x000000020e00780c */ /* 0x000fc80003f05270 */
[----:B------:R-:W-:Y:S02]  /*23a0*/  SEL R2, RZ, 0x1, P0 ;  /* 0x00000001ff027807 */ /* 0x000fe40000000000 */
[----:B------:R-:W-:Y:S02]  /*23b0*/  SEL R14, R14, RZ, P0 ;  /* 0x000000ff0e0e7207 */ /* 0x000fe40000000000 */
[----:B------:R-:W-:Y:S01]  /*23c0*/  LOP3.LUT R13, R13, R2, RZ, 0x3c, !PT ;  /* 0x000000020d0d7212 */ /* 0x000fe200078e3cff */
[----:B------:R-:W-:Y:S06]  /*23d0*/  @P2 BRA `(.L_x_35) ;  /* 0xfffffff000482947 */ /* 0x000fec000383ffff */
[----:B------:R-:W-:Y:S01]  /*23e0*/  UIADD3 UR4, UPT, UPT, UR4, 0x18, URZ ;  /* 0x0000001804047890 */ /* 0x000fe2000fffe0ff */
[----:B------:R-:W-:-:S03]  /*23f0*/  SHF.L.U32 R2, R15, 0x1f, RZ ;  /* 0x0000001f0f027819 */ /* 0x000fc600000006ff */
[----:B------:R-:W-:-:S09]  /*2400*/  ULEA UR5, UR6, UR4, 0x3 ;  /* 0x0000000406057291 */ /* 0x000fd2000f8e18ff */
[----:B------:R-:W1:Y:S02]  /*2410*/  SYNCS.PHASECHK.TRANS64.TRYWAIT P0, [UR5], R2 ;  /* 0x00000002ff0075a7 */ /* 0x000e640008001105 */
[----:B-1----:R-:W-:Y:S05]  /*2420*/  @!P0 BRA `(.L_x_36) ;  /* 0x0000004c00408947 */ /* 0x002fea0003800000 */
.L_x_119:
[----:B------:R-:W-:-:S04]  /*2430*/  UIADD3 UR6, UPT, UPT, UR6, 0x1, URZ ;  /* 0x0000000106067890 */ /* 0x000fc8000fffe0ff */
[----:B------:R-:W-:-:S04]  /*2440*/  UISETP.NE.AND UP0, UPT, UR6, 0x3, UPT ;  /* 0x000000030600788c */ /* 0x000fc8000bf05270 */
[----:B------:R-:W-:Y:S02]  /*2450*/  USEL UR7, URZ, 0x1, UP0 ;  /* 0x00000001ff077887 */ /* 0x000fe40008000000 */
[----:B------:R-:W-:-:S04]  /*2460*/  USEL UR6, UR6, URZ, UP0 ;  /* 0x000000ff06067287 */ /* 0x000fc80008000000 */
[----:B------:R-:W-:Y:S01]  /*2470*/  ULEA UR5, UR6, UR4, 0x3 ;  /* 0x0000000406057291 */ /* 0x000fe2000f8e18ff */
[----:B------:R-:W-:-:S04]  /*2480*/  LOP3.LUT R15, R15, UR7, RZ, 0x3c, !PT ;  /* 0x000000070f0f7c12 */ /* 0x000fc8000f8e3cff */
[----:B-1----:R-:W-:-:S04]  /*2490*/  SHF.L.U32 R2, R15, 0x1f, RZ ;  /* 0x0000001f0f027819 */ /* 0x002fc800000006ff */
[----:B------:R-:W1:Y:S02]  /*24a0*/  SYNCS.PHASECHK.TRANS64.TRYWAIT P0, [UR5], R2 ;  /* 0x00000002ff0075a7 */ /* 0x000e640008001105 */
[----:B-1----:R-:W-:Y:S05]  /*24b0*/  @!P0 BRA `(.L_x_37) ;  /* 0x0000004c00348947 */ /* 0x002fea0003800000 */
.L_x_121:
[----:B------:R-:W-:-:S04]  /*24c0*/  UIADD3 UR6, UPT, UPT, UR6, 0x1, URZ ;  /* 0x0000000106067890 */ /* 0x000fc8000fffe0ff */
[----:B------:R-:W-:-:S04]  /*24d0*/  UISETP.NE.AND UP0, UPT, UR6, 0x3, UPT ;  /* 0x000000030600788c */ /* 0x000fc8000bf05270 */
[----:B------:R-:W-:Y:S02]  /*24e0*/  USEL UR5, URZ, 0x1, UP0 ;  /* 0x00000001ff057887 */ /* 0x000fe40008000000 */
[----:B------:R-:W-:-:S04]  /*24f0*/  USEL UR6, UR6, URZ, UP0 ;  /* 0x000000ff06067287 */ /* 0x000fc80008000000 */
[----:B------:R-:W-:Y:S01]  /*2500*/  ULEA UR6, UR6, UR4, 0x3 ;  /* 0x0000000406067291 */ /* 0x000fe2000f8e18ff */
[----:B-1----:R-:W-:-:S04]  /*2510*/  LOP3.LUT R2, R15, UR5, RZ, 0x3c, !PT ;  /* 0x000000050f027c12 */ /* 0x002fc8000f8e3cff */
[----:B------:R-:W-:Y:S01]  /*2520*/  SHF.L.U32 R2, R2, 0x1f, RZ ;  /* 0x0000001f02027819 */ /* 0x000fe200000006ff */
[----:B----4-:R-:W-:-:S07]  /*2530*/  IMAD.U32 R0, RZ, RZ, UR6 ;  /* 0x00000006ff007e24 */ /* 0x010fce000f8e00ff */
.L_x_38:
[----:B-1----:R1:W2:Y:S02]  /*2540*/  SYNCS.PHASECHK.TRANS64.TRYWAIT P0, [R0+URZ], R2 ;  /* 0x00000002000075a7 */ /* 0x0022a400080011ff */
[----:B--2---:R-:W-:Y:S05]  /*2550*/  @!P0 NANOSLEEP.SYNCS 0x989680 ;  /* 0x009896800000895d */ /* 0x004fea0003900000 */
[----:B------:R-:W2:Y:S02]  /*2560*/  @!P0 SYNCS.PHASECHK.TRANS64 P0, [R0+URZ], R2 ;  /* 0x00000002000085a7 */ /* 0x000ea400080010ff */
[----:B--2---:R-:W-:Y:S05]  /*2570*/  @P0 EXIT ;  /* 0x000000000000094d */ /* 0x004fea0003800000 */
[----:B------:R-:W-:Y:S05]  /*2580*/  BRA `(.L_x_38) ;  /* 0xfffffffc00ec7947 */ /* 0x000fea000383ffff */
.L_x_17:
[----:B------:R-:W-:-:S04]  /*2590*/  UISETP.NE.AND UP1, UPT, UR37, URZ, UPT ;  /* 0x000000ff2500728c */ /* 0x000fc8000bf25270 */
[----:B------:R-:W-:-:S09]  /*25a0*/  UISETP.NE.OR UP1, UPT, UR8, 0x1, UP1 ;  /* 0x000000010800788c */ /* 0x000fd20008f25670 */
[----:B------:R-:W-:Y:S05]  /*25b0*/  BRA.U UP1, `(.L_x_39) ;  /* 0x0000000501487547 */ /* 0x000fea000b800000 */
[----:B------:R-:W-:Y:S01]  /*25c0*/  ISETP.NE.AND P2, PT, R2, RZ, PT ;  /* 0x000000ff0200720c */ /* 0x000fe20003f45270 */
[----:B------:R-:W-:Y:S01]  /*25d0*/  IMAD.MOV.U32 R12, RZ, RZ, 0x1 ;  /* 0x00000001ff0c7424 */ /* 0x000fe200078e00ff */
[----:B------:R-:W-:Y:S02]  /*25e0*/  CS2R R10, SRZ ;  /* 0x00000000000a7805 */ /* 0x000fe4000001ff00 */
[----:B------:R-:W-:Y:S01]  /*25f0*/  CS2R R8, SRZ ;  /* 0x0000000000087805 */ /* 0x000fe2000001ff00 */
[----:B------:R-:W-:Y:S01]  /*2600*/  UMOV UR4, 0x400 ;  /* 0x0000040000047882 */ /* 0x000fe20000000000 */
[----:B------:R-:W-:Y:S01]  /*2610*/  UMOV UR6, URZ ;  /* 0x000000ff00067c82 */ /* 0x000fe20008000000 */
[----:B------:R-:W-:-:S12]  /*2620*/  ULEA UR37, UR37, UR4, 0x18 ;  /* 0x0000000425257291 */ /* 0x000fd8000f8ec0ff */
.L_x_43:
[----:B------:R-:W-:Y:S02]  /*2630*/  LEA R0, R8, UR37, 0x3 ;  /* 0x0000002508007c11 */ /* 0x000fe4000f8e18ff */
[----:B------:R-:W-:-:S03]  /*2640*/  SHF.L.U32 R4, R9, 0x1f, RZ ;  /* 0x0000001f09047819 */ /* 0x000fc600000006ff */
[----:B------:R-:W-:Y:S01]  /*2650*/  VIADD R5, R0, 0xe0 ;  /* 0x000000e000057836 */ /* 0x000fe20000000000 */
[----:B------:R-:W1:Y:S02]  /*2660*/  SYNCS.PHASECHK.TRANS64.TRYWAIT P0, [R0+URZ+0xd0], R4 ;  /* 0x0000d004000075a7 */ /* 0x000e6400080011ff */
[----:B-1----:R-:W-:Y:S05]  /*2670*/  @!P0 BRA `(.L_x_40) ;  /* 0x0000004800dc8947 */ /* 0x002fea0003800000 */
.L_x_122:
[----:B------:R-:W-:Y:S01]  /*2680*/  ULEA UR5, UR6, UR37, 0x3 ;  /* 0x0000002506057291 */ /* 0x000fe2000f8e18ff */
[----:B-1----:R-:W-:Y:S01]  /*2690*/  PRMT R0, RZ, 0x654, R5 ;  /* 0x00000654ff007816 */ /* 0x002fe20000000005 */
[----:B------:R-:W-:Y:S01]  /*26a0*/  @!P2 IMAD.MOV.U32 R4, RZ, RZ, 0x10 ;  /* 0x00000010ff04a424 */ /* 0x000fe200078e00ff */
[----:B------:R-:W-:Y:S01]  /*26b0*/  SHF.L.U32 R5, R12, 0x1f, RZ ;  /* 0x0000001f0c057819 */ /* 0x000fe200000006ff */
[----:B------:R-:W-:Y:S01]  /*26c0*/  UIADD3 UR4, UPT, UPT, UR5, 0x70, URZ ;  /* 0x0000007005047890 */ /* 0x000fe2000fffe0ff */
[----:B------:R1:W-:Y:S05]  /*26d0*/  SYNCS.ARRIVE.TRANS64.RED.A1T0 RZ, [R0+URZ], RZ ;  /* 0x000000ff00ff79a7 */ /* 0x0003ea00081004ff */
[----:B------:R-:W-:Y:S01]  /*26e0*/  IMAD.U32 R6, RZ, RZ, UR4 ;  /* 0x00000004ff067e24 */ /* 0x000fe2000f8e00ff */
[----:B------:R-:W2:Y:S04]  /*26f0*/  SYNCS.PHASECHK.TRANS64.TRYWAIT P0, [UR5+0x80], R5 ;  /* 0x00008005ff0075a7 */ /* 0x000ea80008001105 */
[----:B------:R-:W-:Y:S01]  /*2700*/  PRMT R6, R2, 0x654, R6 ;  /* 0x0000065402067816 */ /* 0x000fe20000000006 */
[----:B-12---:R-:W-:Y:S06]  /*2710*/  @!P0 BRA `(.L_x_41) ;  /* 0x0000004800c88947 */ /* 0x006fec0003800000 */
.L_x_124:
[----:B------:R-:W-:Y:S01]  /*2720*/  ULEA UR4, UR6, UR37, 0x4 ;  /* 0x0000002506047291 */ /* 0x000fe2000f8e20ff */
[----:B------:R-:W-:Y:S01]  /*2730*/  SEL R3, R6, R3, !P2 ;  /* 0x0000000306037207 */ /* 0x000fe20005000000 */
[----:B------:R-:W-:Y:S01]  /*2740*/  UIADD3 UR5, UPT, UPT, UR5, 0x70, URZ ;  /* 0x0000007005057890 */ /* 0x000fe2000fffe0ff */
[----:B-1----:R-:W-:Y:S01]  /*2750*/  LEA R0, R11, UR37, 0x3 ;  /* 0x000000250b007c11 */ /* 0x002fe2000f8e18ff */
[----:B------:R-:W-:Y:S01]  /*2760*/  UIADD3 UR4, UPT, UPT, UR4, 0x100, URZ ;  /* 0x0000010004047890 */ /* 0x000fe2000fffe0ff */
[----:B------:R1:W-:Y:S01]  /*2770*/  @!P2 SYNCS.ARRIVE.TRANS64.RED RZ, [R3+URZ], R4 ;  /* 0x0000000403ffa9a7 */ /* 0x0003e200080004ff */
[----:B------:R-:W-:Y:S01]  /*2780*/  UIADD3 UR6, UPT, UPT, UR6, 0x1, URZ ;  /* 0x0000000106067890 */ /* 0x000fe2000fffe0ff */
[----:B------:R-:W-:-:S03]  /*2790*/  VIADD R8, R8, 0x1 ;  /* 0x0000000108087836 */ /* 0x000fc60000000000 */
[----:B------:R-:W-:Y:S02]  /*27a0*/  UISETP.NE.AND UP0, UPT, UR6, 0x2, UPT ;  /* 0x000000020600788c */ /* 0x000fe4000bf05270 */
[----:B------:R-:W-:Y:S01]  /*27b0*/  ISETP.NE.AND P0, PT, R8, 0x2, PT ;  /* 0x000000020800780c */ /* 0x000fe20003f05270 */
[----:B------:R-:W-:Y:S06]  /*27c0*/  UGETNEXTWORKID.BROADCAST [UR4], [UR5] ;  /* 0x00000000040073ca */ /* 0x000fec0008000100 */
[----:B------:R-:W-:Y:S02]  /*27d0*/  USEL UR4, URZ, 0x1, UP0 ;  /* 0x00000001ff047887 */ /* 0x000fe40008000000 */
[----:B------:R-:W-:-:S04]  /*27e0*/  USEL UR6, UR6, URZ, UP0 ;  /* 0x000000ff06067287 */ /* 0x000fc80008000000 */
[----:B------:R-:W-:Y:S02]  /*27f0*/  LOP3.LUT R12, R12, UR4, RZ, 0x3c, !PT ;  /* 0x000000040c0c7c12 */ /* 0x000fe4000f8e3cff */
[----:B-1----:R-:W-:-:S04]  /*2800*/  SHF.L.U32 R4, R10, 0x1f, RZ ;  /* 0x0000001f0a047819 */ /* 0x002fc800000006ff */
[----:B------:R-:W1:Y:S02]  /*2810*/  SYNCS.PHASECHK.TRANS64.TRYWAIT P1, [R0+URZ+0x70], R4 ;  /* 0x00007004000075a7 */ /* 0x000e6400080211ff */
[----:B-1----:R-:W-:Y:S05]  /*2820*/  @!P1 BRA `(.L_x_42) ;  /* 0x00000048009c9947 */ /* 0x002fea0003800000 */
.L_x_125:
[C---:B-1----:R-:W-:Y:S01]  /*2830*/  LEA R4, R11.reuse, UR37, 0x4 ;  /* 0x000000250b047c11 */ /* 0x042fe2000f8e20ff */
[----:B------:R-:W-:Y:S01]  /*2840*/  VIADD R0, R0, 0x80 ;  /* 0x0000008000007836 */ /* 0x000fe20000000000 */
[----:B------:R-:W-:Y:S01]  /*2850*/  SEL R8, R8, RZ, P0 ;  /* 0x000000ff08087207 */ /* 0x000fe20000000000 */
[----:B------:R-:W-:-:S03]  /*2860*/  VIADD R11, R11, 0x1 ;  /* 0x000000010b0b7836 */ /* 0x000fc60000000000 */
[----:B------:R-:W1:Y:S01]  /*2870*/  LDS.128 R4, [R4+0x100] ;  /* 0x0001000004047984 */ /* 0x000e620000000c00 */
[----:B------:R-:W-:Y:S02]  /*2880*/  PRMT R0, RZ, 0x654, R0 ;  /* 0x00000654ff007816 */ /* 0x000fe40000000000 */
[C---:B------:R-:W-:Y:S01]  /*2890*/  ISETP.NE.AND P1, PT, R11.reuse, 0x2, PT ;  /* 0x000000020b00780c */ /* 0x040fe20003f25270 */
[----:B------:R-:W-:Y:S01]  /*28a0*/  @!PT LDS RZ, [RZ] ;  /* 0x00000000fffff984 */ /* 0x000fe20000000800 */
[----:B------:R-:W-:Y:S01]  /*28b0*/  @!PT LDS RZ, [RZ] ;  /* 0x00000000fffff984 */ /* 0x000fe20000000800 */
[----:B------:R-:W-:Y:S01]  /*28c0*/  @!PT LDS RZ, [RZ] ;  /* 0x00000000fffff984 */ /* 0x000fe20000000800 */
[----:B------:R-:W-:Y:S01]  /*28d0*/  @!PT LDS RZ, [RZ] ;  /* 0x00000000fffff984 */ /* 0x000fe20000000800 */
[----:B------:R2:W-:Y:S06]  /*28e0*/  MEMBAR.ALL.CTA ;  /* 0x0000000000007992 */ /* 0x0005ec0000008000 */
[----:B--2---:R-:W2:Y:S01]  /*28f0*/  FENCE.VIEW.ASYNC.S ;  /* 0x00000000000073c6 */ /* 0x004ea20000000000 */
[----:B------:R-:W-:Y:S01]  /*2900*/  SEL R11, R11, RZ, P1 ;  /* 0x000000ff0b0b7207 */ /* 0x000fe20000800000 */
[----:B--2---:R2:W-:Y:S01]  /*2910*/  SYNCS.ARRIVE.TRANS64.RED.A1T0 RZ, [R0+URZ], RZ ;  /* 0x000000ff00ff79a7 */ /* 0x0045e200081004ff */
[----:B-1----:R-:W-:-:S02]  /*2920*/  LOP3.LUT P3, RZ, R6, 0x1, RZ, 0xc0, !PT ;  /* 0x0000000106ff7812 */ /* 0x002fc4000786c0ff */
[----:B------:R-:W-:-:S04]  /*2930*/  SEL R4, RZ, 0x1, P1 ;  /* 0x00000001ff047807 */ /* 0x000fc80000800000 */
[----:B------:R-:W-:Y:S02]  /*2940*/  LOP3.LUT R10, R10, R4, RZ, 0x3c, !PT ;  /* 0x000000040a0a7212 */ /* 0x000fe400078e3cff */
[----:B--2---:R-:W-:-:S04]  /*2950*/  SEL R0, RZ, 0x1, P0 ;  /* 0x00000001ff007807 */ /* 0x004fc80000000000 */
[----:B------:R-:W-:Y:S01]  /*2960*/  LOP3.LUT R9, R9, R0, RZ, 0x3c, !PT ;  /* 0x0000000009097212 */ /* 0x000fe200078e3cff */
[----:B------:R-:W-:Y:S06]  /*2970*/  @P3 BRA `(.L_x_43) ;  /* 0xfffffffc002c3947 */ /* 0x000fec000383ffff */
[----:B------:R-:W-:Y:S01]  /*2980*/  ULEA UR5, UR6, UR37, 0x3 ;  /* 0x0000002506057291 */ /* 0x000fe2000f8e18ff */
[----:B------:R-:W-:-:S08]  /*2990*/  SHF.L.U32 R2, R12, 0x1f, RZ ;  /* 0x0000001f0c027819 */ /* 0x000fd000000006ff */
[----:B------:R-:W1:Y:S02]  /*29a0*/  SYNCS.PHASECHK.TRANS64 P0, [UR5+0x80], R2 ;  /* 0x00008002ff0075a7 */ /* 0x000e640008001005 */
[----:B-1----:R-:W-:Y:S05]  /*29b0*/  @P0 BRA `(.L_x_44) ;  /* 0x0000000000080947 */ /* 0x002fea0003800000 */
[----:B------:R-:W1:Y:S02]  /*29c0*/  SYNCS.PHASECHK.TRANS64.TRYWAIT P0, [UR5+0x80], R2 ;  /* 0x00008002ff0075a7 */ /* 0x000e640008001105 */
[----:B-1----:R-:W-:Y:S05]  /*29d0*/  @!P0 BRA `(.L_x_45) ;  /* 0x0000004800448947 */ /* 0x002fea0003800000 */
.L_x_44:
[----:B------:R-:W-:-:S04]  /*29e0*/  UIADD3 UR4, UPT, UPT, UR6, 0x1, URZ ;  /* 0x0000000106047890 */ /* 0x000fc8000fffe0ff */
[----:B------:R-:W-:-:S04]  /*29f0*/  UISETP.NE.AND UP0, UPT, UR4, 0x2, UPT ;  /* 0x000000020400788c */ /* 0x000fc8000bf05270 */
[----:B------:R-:W-:Y:S02]  /*2a00*/  USEL UR7, URZ, 0x1, UP0 ;  /* 0x00000001ff077887 */ /* 0x000fe40008000000 */
[----:B------:R-:W-:-:S04]  /*2a10*/  USEL UR4, UR4, URZ, UP0 ;  /* 0x000000ff04047287 */ /* 0x000fc80008000000 */
[----:B------:R-:W-:Y:S01]  /*2a20*/  ULEA UR4, UR4, UR37, 0x3 ;  /* 0x0000002504047291 */ /* 0x000fe2000f8e18ff */
[----:B-1----:R-:W-:-:S04]  /*2a30*/  LOP3.LUT R2, R12, UR7, RZ, 0x3c, !PT ;  /* 0x000000070c027c12 */ /* 0x002fc8000f8e3cff */
[----:B------:R-:W-:-:S04]  /*2a40*/  SHF.L.U32 R0, R2, 0x1f, RZ ;  /* 0x0000001f02007819 */ /* 0x000fc800000006ff */
[----:B------:R-:W1:Y:S02]  /*2a50*/  SYNCS.PHASECHK.TRANS64 P0, [UR4+0x80], R0 ;  /* 0x00008000ff0075a7 */ /* 0x000e640008001004 */
[----:B-1----:R-:W-:Y:S05]  /*2a60*/  @P0 EXIT ;  /* 0x000000000000094d */ /* 0x002fea0003800000 */
[----:B------:R-:W-:Y:S02]  /*2a70*/  SHF.L.U32 R2, R2, 0x1f, RZ ;  /* 0x0000001f02027819 */ /* 0x000fe400000006ff */
[----:B------:R-:W-:-:S07]  /*2a80*/  MOV R0, UR4 ;  /* 0x0000000400007c02 */ /* 0x000fce0008000f00 */
.L_x_46:
[----:B-1----:R1:W2:Y:S02]  /*2a90*/  SYNCS.PHASECHK.TRANS64.TRYWAIT P0, [R0+URZ+0x80], R2 ;  /* 0x00008002000075a7 */ /* 0x0022a400080011ff */
[----:B--2---:R-:W-:Y:S05]  /*2aa0*/  @!P0 NANOSLEEP.SYNCS 0x989680 ;  /* 0x009896800000895d */ /* 0x004fea0003900000 */
[----:B------:R-:W2:Y:S02]  /*2ab0*/  @!P0 SYNCS.PHASECHK.TRANS64 P0, [R0+URZ+0x80], R2 ;  /* 0x00008002000085a7 */ /* 0x000ea400080010ff */
[----:B--2---:R-:W-:Y:S05]  /*2ac0*/  @P0 EXIT ;  /* 0x000000000000094d */ /* 0x004fea0003800000 */
[----:B------:R-:W-:Y:S05]  /*2ad0*/  BRA `(.L_x_46) ;  /* 0xfffffffc00ec7947 */ /* 0x000fea000383ffff */
.L_x_39:
[----:B------:R-:W-:-:S09]  /*2ae0*/  UISETP.NE.AND UP1, UPT, UR8, URZ, UPT ;  /* 0x000000ff0800728c */ /* 0x000fd2000bf25270 */
[----:B------:R-:W-:Y:S05]  /*2af0*/  BRA.U UP1, `(.L_x_47) ;  /* 0x00000011013c7547 */ /* 0x000fea000b800000 */
[----:B------:R-:W-:Y:S01]  /*2b00*/  UMOV UR4, 0x40 ;  /* 0x0000004000047882 */ /* 0x000fe20000000000 */
[----:B------:R-:W-:Y:S01]  /*2b10*/  NOP ;  /* 0x0000000000007918 */ /* 0x000fe20000000000 */
[----:B------:R-:W-:Y:S01]  /*2b20*/  ULEA UR4, UR37, UR4, 0x18 ;  /* 0x0000000425047291 */ /* 0x000fe2000f8ec0ff */
[----:B------:R-:W-:Y:S02]  /*2b30*/  UMOV UR5, 0x400 ;  /* 0x0000040000057882 */ /* 0x000fe40000000000 */
[----:B------:R-:W-:-:S06]  /*2b40*/  ULEA UR37, UR37, UR5, 0x18 ;  /* 0x0000000525257291 */ /* 0x000fcc000f8ec0ff */
[----:B------:R-:W1:Y:S02]  /*2b50*/  LDS.U8 R0, [UR4+0x1c] ;  /* 0x00001c04ff007984 */ /* 0x000e640008000000 */
[----:B-1----:R-:W-:-:S13]  /*2b60*/  ISETP.NE.AND P0, PT, R0, RZ, PT ;  /* 0x000000ff0000720c */ /* 0x002fda0003f05270 */
[----:B------:R-:W-:Y:S05]  /*2b70*/  @P0 BRA `(.L_x_48) ;  /* 0x0000000000580947 */ /* 0x000fea0003800000 */
[----:B------:R-:W-:-:S13]  /*2b80*/  ELECT P0, URZ, PT ;  /* 0x0000000000ff782f */ /* 0x000fda0003800000 */
[----:B------:R-:W-:Y:S05]  /*2b90*/  @!P0 BRA `(.L_x_49) ;  /* 0x0000000000608947 */ /* 0x000fea0003800000 */
[----:B------:R-:W-:Y:S01]  /*2ba0*/  UMOV UR5, 0x10 ;  /* 0x0000001000057882 */ /* 0x000fe20000000000 */
[----:B------:R-:W-:Y:S01]  /*2bb0*/  HFMA2 R0, -RZ, RZ, 0, 5.9604644775390625e-08 ;  /* 0x00000001ff007431 */ /* 0x000fe200000001ff */
[----:B------:R-:W-:-:S03]  /*2bc0*/  MOV R2, 0xffff ;  /* 0x0000ffff00027802 */ /* 0x000fc60000000f00 */
[----:B------:R-:W-:Y:S04]  /*2bd0*/  DEPBAR.LE SB1, 0x36 ;  /* 0x00009d800000791a */ /* 0x000fe80000000000 */
[----:B------:R-:W1:Y:S02]  /*2be0*/  UTCATOMSWS.FIND_AND_SET.ALIGN UP0, UR5, UR5 ;  /* 0x00000005000575e3 */ /* 0x000e640008000800 */
[----:B-1----:R-:W-:Y:S01]  /*2bf0*/  MOV R3, UR5 ;  /* 0x0000000500037c02 */ /* 0x002fe20008000f00 */
[----:B------:R-:W-:Y:S06]  /*2c00*/  BRA.U UP0, `(.L_x_50) ;  /* 0x0000000100187547 */ /* 0x000fec000b800000 */
.L_x_51:
[----:B------:R-:W-:Y:S05]  /*2c10*/  NANOSLEEP 0x64 ;  /* 0x000000640000795d */ /* 0x000fea0003800000 */
[----:B------:R-:W-:-:S05]  /*2c20*/  UMOV UR5, 0x10 ;  /* 0x0000001000057882 */ /* 0x000fca0000000000 */
[----:B------:R-:W-:Y:S04]  /*2c30*/  DEPBAR.LE SB1, 0x36 ;  /* 0x00009d800000791a */ /* 0x000fe80000000000 */
[----:B------:R-:W1:Y:S02]  /*2c40*/  UTCATOMSWS.FIND_AND_SET.ALIGN UP0, UR5, UR5 ;  /* 0x00000005000575e3 */ /* 0x000e640008000800 */
[----:B-1----:R-:W-:Y:S01]  /*2c50*/  MOV R3, UR5 ;  /* 0x0000000500037c02 */ /* 0x002fe20008000f00 */
[----:B------:R-:W-:Y:S05]  /*2c60*/  BRA.U !UP0, `(.L_x_51) ;  /* 0xfffffffd08e87547 */ /* 0x000fea000b83ffff */
.L_x_50:
[-C--:B------:R-:W-:Y:S02]  /*2c70*/  SHF.L.U32 R2, R2, R3.reuse, RZ ;  /* 0x0000000302027219 */ /* 0x080fe400000006ff */
[----:B------:R-:W-:Y:S01]  /*2c80*/  SHF.L.U32 R0, R0, R3, RZ ;  /* 0x0000000300007219 */ /* 0x000fe200000006ff */
[----:B------:R-:W-:Y:S02]  /*2c90*/  IMAD.SHL.U32 R3, R3, 0x20, RZ ;  /* 0x0000002003037824 */ /* 0x000fe400078e00ff */
[----:B------:R1:W-:Y:S04]  /*2ca0*/  ATOMS.OR RZ, [UR4+0x14], R2 ;  /* 0x00001402ffff798c */ /* 0x0003e8000b000004 */
[----:B------:R1:W-:Y:S04]  /*2cb0*/  ATOMS.OR RZ, [UR4+0x18], R0 ;  /* 0x00001800ffff798c */ /* 0x0003e8000b000004 */
[----:B------:R1:W-:Y:S01]  /*2cc0*/  STS [UR37+0x120], R3 ;  /* 0x00012003ff007988 */ /* 0x0003e20008000825 */
[----:B------:R-:W-:Y:S05]  /*2cd0*/  BRA `(.L_x_49) ;  /* 0x0000000000107947 */ /* 0x000fea0003800000 */
.L_x_48:
[----:B------:R-:W-:Y:S02]  /*2ce0*/  MOV R0, 0xffffffff ;  /* 0xffffffff00007802 */ /* 0x000fe40000000f00 */
[----:B------:R-:W-:-:S03]  /*2cf0*/  MOV R2, 0x2d20 ;  /* 0x00002d2000027802 */ /* 0x000fc60000000f00 */
[----:B------:R1:W-:Y:S04]  /*2d00*/  STS [UR37+0x120], R0 ;  /* 0x00012000ff007988 */ /* 0x0003e80008000825 */
[----:B-1-3-5:R-:W-:Y:S05]  /*2d10*/  CALL.REL.NOINC `($__internal_1_$__cuda_sm10x_tcgen05_guardrail_trap_phase_invalid_during_alloc) ;  /* 0x0000004c00187944 */ /* 0x02afea0003c00000 */
.L_x_49:
[----:B------:R-:W-:Y:S05]  /*2d20*/  WARPSYNC.ALL ;  /* 0x0000000000007948 */ /* 0x000fea0003800000 */
[----:B------:R-:W2:Y:S01]  /*2d30*/  S2UR UR5, SR_CgaCtaId ;  /* 0x00000000000579c3 */ /* 0x000ea20000008800 */
[----:B------:R-:W-:Y:S01]  /*2d40*/  UMOV UR4, 0x400 ;  /* 0x0000040000047882 */ /* 0x000fe20000000000 */
[----:B------:R-:W-:-:S06]  /*2d50*/  NOP ;  /* 0x0000000000007918 */ /* 0x000fcc0000000000 */
[----:B------:R-:W-:Y:S06]  /*2d60*/  BAR.ARV 0x6, 0xa0 ;  /* 0x0182800000007b1d */ /* 0x000fec0000002000 */
[----:B------:R-:W4:Y:S01]  /*2d70*/  LDCU UR7, c[0x0][0x38c] ;  /* 0x00007180ff0777ac */ /* 0x000f220008000800 */
[----:B------:R-:W-:Y:S01]  /*2d80*/  IMAD.MOV.U32 R11, RZ, RZ, 0x1 ;  /* 0x00000001ff0b7424 */ /* 0x000fe200078e00ff */
[----:B------:R-:W-:Y:S01]  /*2d90*/  CS2R R8, SRZ ;  /* 0x0000000000087805 */ /* 0x000fe2000001ff00 */
[----:B------:R-:W-:Y:S01]  /*2da0*/  IMAD.MOV.U32 R10, RZ, RZ, RZ ;  /* 0x000000ffff0a7224 */ /* 0x000fe200078e00ff */
[----:B------:R-:W3:Y:S01]  /*2db0*/  LDCU UR6, c[0x0][0x38c] ;  /* 0x00007180ff0677ac */ /* 0x000ee20008000800 */
[----:B------:R-:W-:Y:S01]  /*2dc0*/  UMOV UR15, URZ ;  /* 0x000000ff000f7c82 */ /* 0x000fe20008000000 */
[----:B------:R-:W-:Y:S01]  /*2dd0*/  UMOV UR14, URZ ;  /* 0x000000ff000e7c82 */ /* 0x000fe20008000000 */
[----:B--2---:R-:W-:Y:S01]  /*2de0*/  ULEA UR5, UR5, UR4, 0x18 ;  /* 0x0000000405057291 */ /* 0x004fe2000f8ec0ff */
[----:B------:R-:W-:Y:S01]  /*2df0*/  UMOV UR32, 0x0 ;  /* 0x0000000000207882 */ /* 0x000fe20000000000 */
[----:B------:R-:W-:-:S02]  /*2e00*/  UMOV UR33, 0x4100010 ;  /* 0x0410001000217882 */ /* 0x000fc40000000000 */
[----:B------:R-:W-:Y:S02]  /*2e10*/  UIADD3 UR9, UPT, UPT, UR5, 0x3400, URZ ;  /* 0x0000340005097890 */ /* 0x000fe4000fffe0ff */
[----:B------:R-:W-:Y:S02]  /*2e20*/  UIADD3 UR10, UPT, UPT, UR5, 0xf400, URZ ;  /* 0x0000f400050a7890 */ /* 0x000fe4000fffe0ff */
[----:B----4-:R-:W-:Y:S01]  /*2e30*/  UIADD3 UR7, UPT, UPT, UR7, 0x7f, URZ ;  /* 0x0000007f07077890 */ /* 0x010fe2000fffe0ff */
[----:B-1----:R-:W1:Y:S01]  /*2e40*/  LDS R0, [UR5+0x120] ;  /* 0x00012005ff007984 */ /* 0x002e620008000800 */
[----:B------:R-:W-:Y:S02]  /*2e50*/  USHF.R.U32.HI UR9, URZ, 0x4, UR9 ;  /* 0x00000004ff097899 */ /* 0x000fe40008011609 */
[----:B------:R-:W-:Y:S02]  /*2e60*/  USHF.R.S32.HI UR4, URZ, 0x1f, UR7 ;  /* 0x0000001fff047899 */ /* 0x000fe40008011407 */
[----:B------:R-:W-:-:S02]  /*2e70*/  USHF.R.U32.HI UR10, URZ, 0x4, UR10 ;  /* 0x00000004ff0a7899 */ /* 0x000fc4000801160a */
[----:B------:R-:W-:Y:S02]  /*2e80*/  ULEA.HI UR4, UR4, UR7, URZ, 0x7 ;  /* 0x0000000704047291 */ /* 0x000fe4000f8f38ff */
[----:B------:R-:W-:Y:S02]  /*2e90*/  ULOP3.LUT UR9, UR9, 0x3fff, URZ, 0xc0, !UPT ;  /* 0x00003fff09097892 */ /* 0x000fe4000f8ec0ff */
[----:B------:R-:W-:Y:S02]  /*2ea0*/  USHF.R.S32.HI UR4, URZ, 0x7, UR4 ;  /* 0x00000007ff047899 */ /* 0x000fe40008011404 */
[----:B------:R-:W-:Y:S02]  /*2eb0*/  ULOP3.LUT UR10, UR10, 0x3fff, URZ, 0xc0, !UPT ;  /* 0x00003fff0a0a7892 */ /* 0x000fe4000f8ec0ff */
[----:B------:R-:W-:Y:S01]  /*2ec0*/  UISETP.LT.AND UP0, UPT, UR4, 0x1, UPT ;  /* 0x000000010400788c */ /* 0x000fe2000bf01270 */
[----:B------:R-:W-:Y:S01]  /*2ed0*/  UMOV UR30, 0x0 ;  /* 0x00000000001e7882 */ /* 0x000fe20000000000 */
[----:B------:R-:W-:-:S02]  /*2ee0*/  UMOV UR31, 0x4100010 ;  /* 0x04100010001f7882 */ /* 0x000fc40000000000 */
[----:B------:R-:W-:Y:S01]  /*2ef0*/  USEL UR8, UR4, 0x1, !UP0 ;  /* 0x0000000104087887 */ /* 0x000fe2000c000000 */
[----:B------:R-:W-:Y:S01]  /*2f00*/  UMOV UR28, 0x0 ;  /* 0x00000000001c7882 */ /* 0x000fe20000000000 */
[----:B------:R-:W-:Y:S01]  /*2f10*/  UMOV UR29, 0x4100010 ;  /* 0x04100010001d7882 */ /* 0x000fe20000000000 */
[----:B------:R-:W-:Y:S01]  /*2f20*/  UMOV UR26, 0x0 ;  /* 0x00000000001a7882 */ /* 0x000fe20000000000 */
[----:B------:R-:W-:Y:S01]  /*2f30*/  UMOV UR27, 0x4100010 ;  /* 0x04100010001b7882 */ /* 0x000fe20000000000 */
[----:B------:R-:W-:Y:S01]  /*2f40*/  UMOV UR24, 0x0 ;  /* 0x0000000000187882 */ /* 0x000fe20000000000 */
[----:B------:R-:W-:Y:S01]  /*2f50*/  UMOV UR25, 0x4100010 ;  /* 0x0410001000197882 */ /* 0x000fe20000000000 */
[----:B------:R-:W-:Y:S01]  /*2f60*/  UMOV UR22, 0x0 ;  /* 0x0000000000167882 */ /* 0x000fe20000000000 */
[----:B------:R-:W-:Y:S01]  /*2f70*/  UMOV UR23, 0x4100010 ;  /* 0x0410001000177882 */ /* 0x000fe20000000000 */
[----:B------:R-:W-:Y:S02]  /*2f80*/  ULOP3.LUT UR9, UR9, 0x10000, URZ, 0xfc, !UPT ;  /* 0x0001000009097892 */ /* 0x000fe4000f8efcff */
[----:B------:R-:W-:-:S02]  /*2f90*/  ULOP3.LUT UR10, UR10, 0x10000, URZ, 0xfc, !UPT ;  /* 0x000100000a0a7892 */ /* 0x000fc4000f8efcff */
[----:B------:R-:W-:Y:S02]  /*2fa0*/  UIADD3 UR8, UPT, UPT, -UR8, URZ, URZ ;  /* 0x000000ff08087290 */ /* 0x000fe4000fffe1ff */
[----:B---3--:R-:W-:Y:S01]  /*2fb0*/  UISETP.GE.AND UP3, UPT, UR6, 0x1, UPT ;  /* 0x000000010600788c */ /* 0x008fe2000bf66270 */
[----:B------:R-:W-:Y:S01]  /*2fc0*/  UMOV UR20, 0x0 ;  /* 0x0000000000147882 */ /* 0x000fe20000000000 */
[----:B------:R-:W-:Y:S01]  /*2fd0*/  UMOV UR21, 0x4100010 ;  /* 0x0410001000157882 */ /* 0x000fe20000000000 */
[----:B------:R-:W-:Y:S01]  /*2fe0*/  UMOV UR18, 0x0 ;  /* 0x0000000000127882 */ /* 0x000fe20000000000 */
[----:B-1----:R-:W-:Y:S01]  /*2ff0*/  R2UR UR16, R0 ;  /* 0x00000000001072ca */ /* 0x002fe200000e0000 */
[----:B------:R-:W-:-:S14]  /*3000*/  UMOV UR19, 0x4100010 ;  /* 0x0410001000137882 */ /* 0x000fdc0000000000 */
.L_x_58:
[----:B------:R-:W-:Y:S02]  /*3010*/  LEA R0, R10, UR5, 0x3 ;  /* 0x000000050a007c11 */ /* 0x000fe4000f8e18ff */
[----:B------:R-:W-:Y:S02]  /*3020*/  SHF.L.U32 R2, R9, 0x1f, RZ ;  /* 0x0000001f09027819 */ /* 0x000fe400000006ff */
[----:B------:R-:W-:Y:S01]  /*3030*/  PLOP3.LUT P0, PT, PT, PT, UP3, 0x80, 0x8 ;  /* 0x000000000008781c */ /* 0x000fe20003f0f038 */
[----:B------:R-:W-:Y:S01]  /*3040*/  VIADD R3, R0, 0x80 ;  /* 0x0000008000037836 */ /* 0x000fe20000000000 */
[----:B-1----:R-:W1:Y:S02]  /*3050*/  SYNCS.PHASECHK.TRANS64.TRYWAIT P1, [R0+URZ+0x70], R2 ;  /* 0x00007002000075a7 */ /* 0x002e6400080211ff */
[----:B-1-3--:R-:W-:Y:S09]  /*3060*/  @!P1 BRA `(.L_x_52) ;  /* 0x0000004000b89947 */ /* 0x00aff20003800000 */
.L_x_127:
[----:B------:R-:W-:Y:S01]  /*3070*/  LEA R4, R10, UR5, 0x4 ;  /* 0x000000050a047c11 */ /* 0x000fe2000f8e20ff */
[----:B------:R-:W-:Y:S01]  /*3080*/  @UP3 ULEA UR7, UR14, UR5, 0x3 ;  /* 0x000000050e073291 */ /* 0x000fe2000f8e18ff */
[----:B------:R-:W-:Y:S01]  /*3090*/  PLOP3.LUT P2, PT, PT, PT, PT, 0x80, 0x8 ;  /* 0x000000000008781c */ /* 0x000fe20003f4f070 */
[----:B------:R-:W-:Y:S01]  /*30a0*/  ULEA UR6, UR15, UR5, 0x3 ;  /* 0x000000050f067291 */ /* 0x000fe2000f8e18ff */
[----:B------:R-:W-:Y:S01]  /*30b0*/  PRMT R3, RZ, 0x654, R3 ;  /* 0x00000654ff037816 */ /* 0x000fe20000000003 */
[----:B------:R-:W-:Y:S01]  /*30c0*/  ULEA.HI UR11, UR15, UR15, URZ, 0x1 ;  /* 0x0000000f0f0b7291 */ /* 0x000fe2000f8f08ff */
[----:B------:R-:W2:Y:S01]  /*30d0*/  LDS.128 R4, [R4+0x100] ;  /* 0x0001000004047984 */ /* 0x000ea20000000c00 */
[----:B-1----:R-:W-:Y:S02]  /*30e0*/  @P0 SHF.L.U32 R2, R8, 0x1f, RZ ;  /* 0x0000001f08020819 */ /* 0x002fe400000006ff */
[----:B------:R-:W-:Y:S01]  /*30f0*/  SHF.L.U32 R0, R11, 0x1f, RZ ;  /* 0x0000001f0b007819 */ /* 0x000fe200000006ff */
[----:B------:R-:W-:Y:S01]  /*3100*/  @!PT LDS RZ, [RZ] ;  /* 0x00000000fffff984 */ /* 0x000fe20000000800 */
[----:B------:R-:W-:Y:S01]  /*3110*/  @!PT LDS RZ, [RZ] ;  /* 0x00000000fffff984 */ /* 0x000fe20000000800 */
[----:B------:R-:W-:Y:S01]  /*3120*/  @!PT LDS RZ, [RZ] ;  /* 0x00000000fffff984 */ /* 0x000fe20000000800 */
[----:B------:R-:W-:Y:S01]  /*3130*/  @!PT LDS RZ, [RZ] ;  /* 0x00000000fffff984 */ /* 0x000fe20000000800 */
[----:B------:R1:W-:Y:S06]  /*3140*/  MEMBAR.ALL.CTA ;  /* 0x0000000000007992 */ /* 0x0003ec0000008000 */
[----:B-1----:R-:W1:Y:S02]  /*3150*/  FENCE.VIEW.ASYNC.S ;  /* 0x00000000000073c6 */ /* 0x002e640000000000 */
[----:B-1----:R1:W-:Y:S01]  /*3160*/  SYNCS.ARRIVE.TRANS64.RED.A1T0 RZ, [R3+URZ], RZ ;  /* 0x000000ff03ff79a7 */ /* 0x0023e200081004ff */
[----:B------:R1:W3:Y:S01]  /*3170*/  @P0 SYNCS.PHASECHK.TRANS64.TRYWAIT P2, [UR7], R2 ;  /* 0x00000002ff0005a7 */ /* 0x0002e20008041107 */
[----:B------:R-:W-:-:S02]  /*3180*/  USHF.L.U32 UR7, UR11, 0x5, URZ ;  /* 0x000000050b077899 */ /* 0x000fc400080006ff */
[----:B------:R-:W-:Y:S01]  /*3190*/  ULOP3.LUT UR11, UR11, 0xffe, URZ, 0xc0, !UPT ;  /* 0x00000ffe0b0b7892 */ /* 0x000fe2000f8ec0ff */
[----:B--2---:R-:W-:Y:S01]  /*31a0*/  LOP3.LUT P1, RZ, R6, 0x1, RZ, 0xc0, !PT ;  /* 0x0000000106ff7812 */ /* 0x004fe2000782c0ff */
[----:B------:R-:W-:Y:S02]  /*31b0*/  ULOP3.LUT UR7, UR7, 0xffffffc0, URZ, 0xc0, !UPT ;  /* 0xffffffc007077892 */ /* 0x000fe4000f8ec0ff */
[----:B------:R-:W-:Y:S02]  /*31c0*/  UIADD3 UR11, UPT, UPT, -UR11, UR15, URZ ;  /* 0x0000000f0b0b7290 */ /* 0x000fe4000fffe1ff */
[----:B------:R-:W-:-:S04]  /*31d0*/  UIADD3 UR7, UPT, UPT, UR16, UR7, URZ ;  /* 0x0000000710077290 */ /* 0x000fc8000fffe0ff */
[----:B------:R-:W-:Y:S01]  /*31e0*/  ULEA UR7, UR11, UR7, 0x14 ;  /* 0x000000070b077291 */ /* 0x000fe2000f8ea0ff */
[----:B------:R-:W2:Y:S02]  /*31f0*/  SYNCS.PHASECHK.TRANS64.TRYWAIT P0, [UR6+0xb0], R0 ;  /* 0x0000b000ff0075a7 */ /* 0x000ea40008001106 */
[----:B-123--:R-:W-:Y:S09]  /*3200*/  @!P0 BRA `(.L_x_53) ;  /* 0x0000004000648947 */ /* 0x00eff20003800000 */
.L_x_129:
[----:B------:R-:W-:Y:S01]  /*3210*/  IADD3 R10, PT, PT, R10, 0x1, RZ ;  /* 0x000000010a0a7810 */ /* 0x000fe20007ffe0ff */
[----:B------:R-:W-:Y:S06]  /*3220*/  BRA.U !UP3, `(.L_x_54) ;  /* 0x000000050b107547 */ /* 0x000fec000b800000 */
[----:B------:R-:W-:Y:S01]  /*3230*/  UPLOP3.LUT UP4, UPT, UPT, UPT, UPT, 0x40, 0x4 ;  /* 0x000000000004789c */ /* 0x000fe20003f8e870 */
[----:B------:R-:W-:Y:S01]  /*3240*/  UMOV UR13, UR8 ;  /* 0x00000008000d7c82 */ /* 0x000fe20008000000 */
[----:B------:R-:W-:Y:S01]  /*3250*/  UMOV UR12, UR4 ;  /* 0x00000004000c7c82 */ /* 0x000fe20008000000 */
[----:B------:R-:W-:-:S08]  /*3260*/  UMOV UR17, UR14 ;  /* 0x0000000e00117c82 */ /* 0x000fd00008000000 */
.L_x_57:
[----:B------:R-:W-:Y:S02]  /*3270*/  UIADD3 UR13, UPT, UPT, UR13, 0x1, URZ ;  /* 0x000000010d0d7890 */ /* 0x000fe4000fffe0ff */
[----:B--2---:R-:W-:Y:S02]  /*3280*/  ULEA UR11, UR17, UR5, 0x3 ;  /* 0x00000005110b7291 */ /* 0x004fe4000f8e18ff */
[----:B------:R-:W-:Y:S01]  /*3290*/  UISETP.NE.AND UP0, UPT, UR13, URZ, UPT ;  /* 0x000000ff0d00728c */ /* 0x000fe2000bf05270 */
[----:B---3--:R-:W-:Y:S10]  /*32a0*/  @P2 BRA `(.L_x_55) ;  /* 0x00000000000c2947 */ /* 0x008ff40003800000 */
[----:B-1----:R-:W-:Y:S04]  /*32b0*/  SHF.L.U32 R2, R8, 0x1f, RZ ;  /* 0x0000001f08027819 */ /* 0x002fe800000006ff */
[----:B------:R-:W1:Y:S02]  /*32c0*/  SYNCS.PHASECHK.TRANS64.TRYWAIT P0, [UR11], R2 ;  /* 0x00000002ff0075a7 */ /* 0x000e64000800110b */
[----:B-1----:R-:W-:Y:S05]  /*32d0*/  @!P0 BRA `(.L_x_56) ;  /* 0x0000004000488947 */ /* 0x002fea0003800000 */
.L_x_55:
[----:B------:R-:W-:Y:S01]  /*32e0*/  UISETP.NE.AND UP1, UPT, UR12, 0x1, UPT ;  /* 0x000000010c00788c */ /* 0x000fe2000bf25270 */
[----:B------:R-:W-:Y:S01]  /*32f0*/  PLOP3.LUT P2, PT, PT, PT, PT, 0x80, 0x8 ;  /* 0x000000000008781c */ /* 0x000fe20003f4f070 */
[----:B------:R-:W-:Y:S02]  /*3300*/  UIADD3 UR14, UPT, UPT, UR17, 0x1, URZ ;  /* 0x00000001110e7890 */ /* 0x000fe4000fffe0ff */
[----:B------:R-:W-:Y:S02]  /*3310*/  ULEA UR64, UR17, UR10, 0xa ;  /* 0x0000000a11407291 */ /* 0x000fe4000f8e50ff */
[----:B------:R-:W-:Y:S01]  /*3320*/  UISETP.NE.AND UP2, UPT, UR14, 0x3, UPT ;  /* 0x000000030e00788c */ /* 0x000fe2000bf45270 */
[----:B------:R-:W-:Y:S01]  /*3330*/  PLOP3.LUT P0, PT, PT, PT, UP1, 0x80, 0x8 ;  /* 0x000000000008781c */ /* 0x000fe20003f0f018 */
[----:B------:R-:W-:Y:S02]  /*3340*/  ULEA UR62, UR17, UR9, 0xa ;  /* 0x00000009113e7291 */ /* 0x000fe4000f8e50ff */
[----:B------:R-:W-:Y:S02]  /*3350*/  USEL UR35, URZ, 0x1, UP2 ;  /* 0x00000001ff237887 */ /* 0x000fe40009000000 */
[----:B------:R-:W-:Y:S02]  /*3360*/  USEL UR14, UR14, URZ, UP2 ;  /* 0x000000ff0e0e7287 */ /* 0x000fe40009000000 */
[----:B------:R-:W-:Y:S02]  /*3370*/  UIADD3 UR60, UPT, UPT, UR64, 0x2, URZ ;  /* 0x00000002403c7890 */ /* 0x000fe4000fffe0ff */
[----:B------:R-:W-:Y:S01]  /*3380*/  @UP1 ULEA UR34, UR14, UR5, 0x3 ;  /* 0x000000050e221291 */ /* 0x000fe2000f8e18ff */
[----:B------:R-:W-:Y:S01]  /*3390*/  LOP3.LUT R8, R8, UR35, RZ, 0x3c, !PT ;  /* 0x0000002308087c12 */ /* 0x000fe2000f8e3cff */
[----:B------:R-:W-:Y:S02]  /*33a0*/  UIADD3 UR58, UPT, UPT, UR62, 0x2, URZ ;  /* 0x000000023e3a7890 */ /* 0x000fe4000fffe0ff */
[----:B------:R-:W-:Y:S01]  /*33b0*/  UIADD3 UR56, UPT, UPT, UR64, 0x4, URZ ;  /* 0x0000000440387890 */ /* 0x000fe2000fffe0ff */
[----:B-1----:R-:W-:Y:S01]  /*33c0*/  @P0 SHF.L.U32 R0, R8, 0x1f, RZ ;  /* 0x0000001f08000819 */ /* 0x002fe200000006ff */
[----:B------:R-:W-:Y:S02]  /*33d0*/  UIADD3 UR54, UPT, UPT, UR62, 0x4, URZ ;  /* 0x000000043e367890 */ /* 0x000fe4000fffe0ff */
[----:B------:R-:W-:Y:S01]  /*33e0*/  UIADD3 UR52, UPT, UPT, UR64, 0x6, URZ ;  /* 0x0000000640347890 */ /* 0x000fe2000fffe0ff */
[----:B------:R2:W3:Y:S01]  /*33f0*/  @P0 SYNCS.PHASECHK.TRANS64.TRYWAIT P2, [UR34], R0 ;  /* 0x00000000ff0005a7 */ /* 0x0004e20008041122 */
[----:B------:R-:W-:Y:S02]  /*3400*/  UIADD3 UR50, UPT, UPT, UR62, 0x6, URZ ;  /* 0x000000063e327890 */ /* 0x000fe4000fffe0ff */
        /* <DEDUP_REMOVED lines=9> */
[----:B------:R-:W-:Y:S01]  /*34a0*/  UIADD3 UR12, UPT, UPT, UR12, -0x1, URZ ;  /* 0xffffffff0c0c7890 */ /* 0x000fe2000fffe0ff */
[----:B------:R-:W-:Y:S01]  /*34b0*/  UMOV UR65, 0x40004040 ;  /* 0x4000404000417882 */ /* 0x000fe20000000000 */
[----:B------:R-:W-:Y:S01]  /*34c0*/  UMOV UR63, 0x40004040 ;  /* 0x40004040003f7882 */ /* 0x000fe20000000000 */
[----:B------:R-:W-:Y:S01]  /*34d0*/  UMOV UR61, 0x40004040 ;  /* 0x40004040003d7882 */ /* 0x000fe20000000000 */
[----:B------:R2:W-:Y:S01]  /*34e0*/  UTCHMMA gdesc[UR62], gdesc[UR64], tmem[UR7], tmem[UR32], idesc[UR33], UP4 ;  /* 0x00ff20403e0075ea */ /* 0x0005e2000a000007 */
[----:B------:R-:W-:Y:S01]  /*34f0*/  UPLOP3.LUT UP4, UPT, UPT, UPT, UPT, 0x80, 0x8 ;  /* 0x000000000008789c */ /* 0x000fe20003f8f070 */
[----:B------:R-:W-:Y:S01]  /*3500*/  UMOV UR59, 0x40004040 ;  /* 0x40004040003b7882 */ /* 0x000fe20000000000 */
[----:B------:R-:W-:Y:S01]  /*3510*/  UMOV UR57, 0x40004040 ;  /* 0x4000404000397882 */ /* 0x000fe20000000000 */
[----:B------:R2:W-:Y:S01]  /*3520*/  UTCHMMA gdesc[UR58], gdesc[UR60], tmem[UR7], tmem[UR30], idesc[UR31], UPT ;  /* 0x00ff1e3c3a0075ea */ /* 0x0005e2000b800007 */
        /* <DEDUP_REMOVED lines=14> */
[----:B------:R-:W-:Y:S01]  /*3610*/  UMOV UR35, 0x40004040 ;  /* 0x4000404000237882 */ /* 0x000fe20000000000 */
[----:B------:R2:W-:Y:S01]  /*3620*/  UTCHMMA gdesc[UR38], gdesc[UR40], tmem[UR7], tmem[UR20], idesc[UR21], UPT ;  /* 0x00ff1428260075ea */ /* 0x0005e2000b800007 */
[----:B------:R2:W-:Y:S01]  /*3630*/  UTCHMMA gdesc[UR34], gdesc[UR36], tmem[UR7], tmem[UR18], idesc[UR19], UPT ;  /* 0x00ff1224220075ea */ /* 0x0005e2000b800007 */
[----:B------:R2:W-:Y:S01]  /*3640*/  UTCBAR [UR11], URZ ;  /* 0x000000ff0b0073e9 */ /* 0x0005e200080000ff */
[----:B------:R-:W-:Y:S01]  /*3650*/  UMOV UR17, UR14 ;  /* 0x0000000e00117c82 */ /* 0x000fe20008000000 */
[----:B------:R-:W-:Y:S05]  /*3660*/  BRA.U UP0, `(.L_x_57) ;  /* 0xfffffffd00007547 */ /* 0x000fea000b83ffff */
.L_x_54:
[----:B------:R-:W-:Y:S01]  /*3670*/  UIADD3 UR15, UPT, UPT, UR15, 0x1, URZ ;  /* 0x000000010f0f7890 */ /* 0x000fe2000fffe0ff */
[C---:B------:R-:W-:Y:S01]  /*3680*/  ISETP.NE.AND P0, PT, R10.reuse, 0x2, PT ;  /* 0x000000020a00780c */ /* 0x040fe20003f05270 */
[----:B--2---:R-:W-:Y:S02]  /*3690*/  UIADD3 UR7, UPT, UPT, UR6, 0x90, URZ ;  /* 0x0000009006077890 */ /* 0x004fe4000fffe0ff */
[----:B------:R-:W-:Y:S01]  /*36a0*/  UISETP.NE.AND UP0, UPT, UR15, 0x4, UPT ;  /* 0x000000040f00788c */ /* 0x000fe2000bf05270 */
[----:B-1----:R-:W-:Y:S02]  /*36b0*/  SEL R0, RZ, 0x1, P0 ;  /* 0x00000001ff007807 */ /* 0x002fe40000000000 */
[----:B------:R-:W-:Y:S01]  /*36c0*/  SEL R10, R10, RZ, P0 ;  /* 0x000000ff0a0a7207 */ /* 0x000fe20000000000 */
[----:B------:R-:W-:Y:S01]  /*36d0*/  USEL UR6, URZ, 0x1, UP0 ;  /* 0x00000001ff067887 */ /* 0x000fe20008000000 */
[----:B------:R-:W-:Y:S01]  /*36e0*/  LOP3.LUT R9, R9, R0, RZ, 0x3c, !PT ;  /* 0x0000000009097212 */ /* 0x000fe200078e3cff */
[----:B------:R-:W-:Y:S01]  /*36f0*/  USEL UR15, UR15, URZ, UP0 ;  /* 0x000000ff0f0f7287 */ /* 0x000fe20008000000 */
[----:B------:R1:W-:Y:S03]  /*3700*/  UTCBAR [UR7], URZ ;  /* 0x000000ff070073e9 */ /* 0x0003e600080000ff */
[----:B------:R-:W-:Y:S01]  /*3710*/  LOP3.LUT R11, R11, UR6, RZ, 0x3c, !PT ;  /* 0x000000060b0b7c12 */ /* 0x000fe2000f8e3cff */
[----:B------:R-:W-:Y:S07]  /*3720*/  @P1 BRA `(.L_x_58) ;  /* 0xfffffff800381947 */ /* 0x000fee000383ffff */
[----:B------:R-:W2:Y:S01]  /*3730*/  S2UR UR4, SR_CgaCtaId ;  /* 0x00000000000479c3 */ /* 0x000ea20000008800 */
[----:B------:R-:W-:Y:S01]  /*3740*/  ELECT P0, URZ, PT ;  /* 0x0000000000ff782f */ /* 0x000fe20003800000 */
[----:B------:R-:W-:Y:S01]  /*3750*/  IMAD.MOV.U32 R0, RZ, RZ, 0x1 ;  /* 0x00000001ff007424 */ /* 0x000fe200078e00ff */
[----:B------:R-:W-:Y:S01]  /*3760*/  UIADD3 UR5, UPT, UPT, UR5, 0xb0, URZ ;  /* 0x000000b005057890 */ /* 0x000fe2000fffe0ff */
[----:B------:R-:W-:Y:S01]  /*3770*/  SHF.L.U32 R2, R11, 0x1f, RZ ;  /* 0x0000001f0b027819 */ /* 0x000fe200000006ff */
[----:B------:R-:W-:-:S03]  /*3780*/  UMOV UR6, 0x40 ;  /* 0x0000004000067882 */ /* 0x000fc60000000000 */
[----:B------:R-:W-:Y:S01]  /*3790*/  UVIRTCOUNT.DEALLOC.SMPOOL 0x80 ;  /* 0x000000800000784c */ /* 0x000fe20000000000 */
[----:B--2---:R-:W-:Y:S02]  /*37a0*/  ULEA UR4, UR4, UR6, 0x18 ;  /* 0x0000000604047291 */ /* 0x004fe4000f8ec0ff */
[----:B------:R-:W-:-:S07]  /*37b0*/  ULEA UR6, UR15, UR5, 0x3 ;  /* 0x000000050f067291 */ /* 0x000fce000f8e18ff */
[----:B------:R2:W-:Y:S02]  /*37c0*/  @P0 STS.U8 [UR4+0x1c], R0 ;  /* 0x00001c00ff000988 */ /* 0x0005e40008000004 */
[----:B------:R-:W4:Y:S02]  /*37d0*/  SYNCS.PHASECHK.TRANS64.TRYWAIT P0, [UR6], R2 ;  /* 0x00000002ff0075a7 */ /* 0x000f240008001106 */
[----:B--2-4-:R-:W-:Y:S05]  /*37e0*/  @!P0 BRA `(.L_x_59) ;  /* 0x0000003c001c8947 */ /* 0x014fea0003800000 */
.L_x_132:
[----:B-1----:R-:W-:-:S04]  /*37f0*/  UIADD3 UR7, UPT, UPT, UR15, 0x1, URZ ;  /* 0x000000010f077890 */ /* 0x002fc8000fffe0ff */
[----:B------:R-:W-:-:S04]  /*3800*/  UISETP.NE.AND UP0, UPT, UR7, 0x4, UPT ;  /* 0x000000040700788c */ /* 0x000fc8000bf05270 */
[----:B------:R-:W-:Y:S02]  /*3810*/  USEL UR8, URZ, 0x1, UP0 ;  /* 0x00000001ff087887 */ /* 0x000fe40008000000 */
[----:B------:R-:W-:-:S04]  /*3820*/  USEL UR7, UR7, URZ, UP0 ;  /* 0x000000ff07077287 */ /* 0x000fc80008000000 */
[----:B------:R-:W-:Y:S01]  /*3830*/  ULEA UR6, UR7, UR5, 0x3 ;  /* 0x0000000507067291 */ /* 0x000fe2000f8e18ff */
[----:B--2---:R-:W-:-:S04]  /*3840*/  LOP3.LUT R2, R11, UR8, RZ, 0x3c, !PT ;  /* 0x000000080b027c12 */ /* 0x004fc8000f8e3cff */
[----:B------:R-:W-:-:S04]  /*3850*/  SHF.L.U32 R3, R2, 0x1f, RZ ;  /* 0x0000001f02037819 */ /* 0x000fc800000006ff */
[----:B------:R-:W1:Y:S02]  /*3860*/  SYNCS.PHASECHK.TRANS64.TRYWAIT P0, [UR6], R3 ;  /* 0x00000003ff0075a7 */ /* 0x000e640008001106 */
[----:B-1----:R-:W-:Y:S05]  /*3870*/  @!P0 BRA `(.L_x_60) ;  /* 0x0000003c00108947 */ /* 0x002fea0003800000 */
.L_x_134:
        /* <DEDUP_REMOVED lines=9> */
.L_x_136:
[----:B------:R-:W-:-:S04]  /*3910*/  UIADD3 UR7, UPT, UPT, UR7, 0x1, URZ ;  /* 0x0000000107077890 */ /* 0x000fc8000fffe0ff */
[----:B------:R-:W-:-:S04]  /*3920*/  UISETP.NE.AND UP0, UPT, UR7, 0x4, UPT ;  /* 0x000000040700788c */ /* 0x000fc8000bf05270 */
[----:B------:R-:W-:Y:S02]  /*3930*/  USEL UR6, URZ, 0x1, UP0 ;  /* 0x00000001ff067887 */ /* 0x000fe40008000000 */
[----:B------:R-:W-:-:S04]  /*3940*/  USEL UR7, UR7, URZ, UP0 ;  /* 0x000000ff07077287 */ /* 0x000fc80008000000 */
[----:B------:R-:W-:Y:S01]  /*3950*/  ULEA UR7, UR7, UR5, 0x3 ;  /* 0x0000000507077291 */ /* 0x000fe2000f8e18ff */
[----:B------:R-:W-:-:S04]  /*3960*/  LOP3.LUT R2, R2, UR6, RZ, 0x3c, !PT ;  /* 0x0000000602027c12 */ /* 0x000fc8000f8e3cff */
[----:B------:R-:W-:-:S04]  /*3970*/  SHF.L.U32 R2, R2, 0x1f, RZ ;  /* 0x0000001f02027819 */ /* 0x000fc800000006ff */
[----:B------:R-:W2:Y:S02]  /*3980*/  SYNCS.PHASECHK.TRANS64.TRYWAIT P0, [UR7], R2 ;  /* 0x00000002ff0075a7 */ /* 0x000ea40008001107 */
[----:B--2---:R-:W-:Y:S05]  /*3990*/  @!P0 BRA `(.L_x_62) ;  /* 0x0000003800f88947 */ /* 0x004fea0003800000 */
.L_x_138:
[----:B------:R-:W-:Y:S01]  /*39a0*/  NOP ;  /* 0x0000000000007918 */ /* 0x000fe20000000000 */
[----:B-1----:R-:W1:Y:S01]  /*39b0*/  LDS R0, [UR4+0x14] ;  /* 0x00001404ff007984 */ /* 0x002e620008000800 */
[----:B------:R-:W-:Y:S01]  /*39c0*/  ULOP3.LUT UR6, UR16, 0xffff, URZ, 0xc0, !UPT ;  /* 0x0000ffff10067892 */ /* 0x000fe2000f8ec0ff */
[----:B------:R-:W-:Y:S01]  /*39d0*/  UMOV UR8, 0xffff ;  /* 0x0000ffff00087882 */ /* 0x000fe20000000000 */
[----:B------:R-:W-:Y:S02]  /*39e0*/  UMOV UR5, 0x1 ;  /* 0x0000000100057882 */ /* 0x000fe40000000000 */
[----:B------:R-:W-:-:S04]  /*39f0*/  USHF.R.U32.HI UR6, URZ, 0x5, UR6 ;  /* 0x00000005ff067899 */ /* 0x000fc80008011606 */
[----:B------:R-:W-:Y:S02]  /*3a00*/  USHF.L.U32 UR8, UR8, UR6, URZ ;  /* 0x0000000608087299 */ /* 0x000fe400080006ff */
[----:B------:R-:W-:-:S04]  /*3a10*/  USHF.L.U32 UR5, UR5, UR6, URZ ;  /* 0x0000000605057299 */ /* 0x000fc800080006ff */
[----:B-1----:R-:W-:-:S04]  /*3a20*/  LOP3.LUT R0, R0, UR8, RZ, 0xc0, !PT ;  /* 0x0000000800007c12 */ /* 0x002fc8000f8ec0ff */
[----:B------:R-:W-:-:S13]  /*3a30*/  ISETP.NE.AND P0, PT, R0, UR8, PT ;  /* 0x0000000800007c0c */ /* 0x000fda000bf05270 */
[----:B------:R-:W-:Y:S05]  /*3a40*/  @P0 BRA `(.L_x_63) ;  /* 0x0000000000580947 */ /* 0x000fea0003800000 */
[----:B------:R-:W1:Y:S02]  /*3a50*/  LDS R0, [UR4+0x18] ;  /* 0x00001804ff007984 */ /* 0x000e640008000800 */
[----:B-1----:R-:W-:-:S04]  /*3a60*/  LOP3.LUT R0, R0, UR5, RZ, 0xc0, !PT ;  /* 0x0000000500007c12 */ /* 0x002fc8000f8ec0ff */
[----:B------:R-:W-:-:S13]  /*3a70*/  ISETP.NE.AND P0, PT, R0, UR5, PT ;  /* 0x0000000500007c0c */ /* 0x000fda000bf05270 */
[----:B------:R-:W-:Y:S05]  /*3a80*/  @P0 BRA `(.L_x_64) ;  /* 0x00000000003c0947 */ /* 0x000fea0003800000 */
[----:B------:R-:W1:Y:S01]  /*3a90*/  S2R R2, SR_LANEID ;  /* 0x0000000000027919 */ /* 0x000e620000000000 */
[----:B------:R-:W-:Y:S01]  /*3aa0*/  ULOP3.LUT UR8, URZ, UR8, URZ, 0x33, !UPT ;  /* 0x00000008ff087292 */ /* 0x000fe2000f8e33ff */
[----:B------:R-:W-:Y:S02]  /*3ab0*/  VOTEU.ANY UR7, UPT, PT ;  /* 0x0000000000077886 */ /* 0x000fe400038e0100 */
[----:B------:R-:W-:-:S03]  /*3ac0*/  UFLO.U32 UR7, UR7 ;  /* 0x00000007000772bd */ /* 0x000fc600080e0000 */
[----:B------:R-:W-:-:S04]  /*3ad0*/  IMAD.U32 R0, RZ, RZ, UR8 ;  /* 0x00000008ff007e24 */ /* 0x000fc8000f8e00ff */
[----:B------:R2:W4:Y:S02]  /*3ae0*/  REDUX UR6, R0 ;  /* 0x00000000000673c4 */ /* 0x0005240000000000 */
[----:B------:R1:W-:Y:S02]  /*3af0*/  UTCATOMSWS.AND URZ, UR8 ;  /* 0x0000000800ff79e3 */ /* 0x0003e40008000000 */
[----:B-1----:R-:W-:Y:S02]  /*3b00*/  ISETP.EQ.U32.AND P0, PT, R2, UR7, PT ;  /* 0x0000000702007c0c */ /* 0x002fe4000bf02070 */
[----:B--2---:R-:W-:Y:S02]  /*3b10*/  LOP3.LUT R0, RZ, UR5, RZ, 0x33, !PT ;  /* 0x00000005ff007c12 */ /* 0x004fe4000f8e33ff */
[----:B----4-:R-:W-:Y:S02]  /*3b20*/  MOV R2, UR6 ;  /* 0x0000000600027c02 */ /* 0x010fe40008000f00 */
[----:B------:R-:W1:Y:S07]  /*3b30*/  REDUX UR5, R0 ;  /* 0x00000000000573c4 */ /* 0x000e6e0000000000 */
[----:B------:R2:W-:Y:S01]  /*3b40*/  @P0 ATOMS.AND RZ, [UR4+0x14], R2 ;  /* 0x00001402ffff098c */ /* 0x0005e2000a800004 */
[----:B-1----:R-:W-:-:S05]  /*3b50*/  IMAD.U32 R0, RZ, RZ, UR5 ;  /* 0x00000005ff007e24 */ /* 0x002fca000f8e00ff */
[----:B------:R2:W-:Y:S01]  /*3b60*/  @P0 ATOMS.AND RZ, [UR4+0x18], R0 ;  /* 0x00001800ffff098c */ /* 0x0005e2000a800004 */
[----:B------:R-:W-:Y:S05]  /*3b70*/  BRA `(.L_x_65) ;  /* 0x0000000000147947 */ /* 0x000fea0003800000 */
.L_x_64:
[----:B------:R-:W-:Y:S02]  /*3b80*/  MOV R2, 0x3ba0 ;  /* 0x00003ba000027802 */ /* 0x000fe40000000f00 */
[----:B---3-5:R-:W-:Y:S05]  /*3b90*/  CALL.REL.NOINC `($__internal_0_$__cuda_sm10x_tcgen05_guardrail_trap_col_being_dealloced_not_returned_by_alloc) ;  /* 0x0000003c006c7944 */ /* 0x028fea0003c00000 */
[----:B------:R-:W-:Y:S05]  /*3ba0*/  BRA `(.L_x_65) ;  /* 0x0000000000087947 */ /* 0x000fea0003800000 */
.L_x_63:
[----:B------:R-:W-:Y:S02]  /*3bb0*/  MOV R2, 0x3bd0 ;  /* 0x00003bd000027802 */ /* 0x000fe40000000f00 */
[----:B---3-5:R-:W-:Y:S05]  /*3bc0*/  CALL.REL.NOINC `($__internal_2_$__cuda_sm10x_tcgen05_guardrail_trap_unallocated_columns_being_dealloced) ;  /* 0x0000003c00787944 */ /* 0x028fea0003c00000 */
.L_x_65:
[----:B------:R-:W-:Y:S01]  /*3bd0*/  NOP ;  /* 0x0000000000007918 */ /* 0x000fe20000000000 */
[----:B------:R-:W-:Y:S05]  /*3be0*/  EXIT ;  /* 0x000000000000794d */ /* 0x000fea0003800000 */
.L_x_47:
[----:B------:R-:W-:-:S09]  /*3bf0*/  UISETP.NE.OR UP2, UPT, UR8, 0x3, !UP2 ;  /* 0x000000030800788c */ /* 0x000fd2000d745670 */
[----:B------:R-:W-:Y:S05]  /*3c00*/  BRA.U UP2, `(.L_x_66) ;  /* 0x0000000d02ac7547 */ /* 0x000fea000b800000 */
[----:B------:R-:W1:Y:S01]  /*3c10*/  LDC R0, c[0x0][0xb30] ;  /* 0x0002cc00ff007b82 */ /* 0x000e620000000800 */
[----:B------:R-:W2:Y:S01]  /*3c20*/  LDCU.64 UR8, c[0x0][0x888] ;  /* 0x00011100ff0877ac */ /* 0x000ea20008000a00 */
[----:B------:R-:W-:Y:S01]  /*3c30*/  IMAD.MOV.U32 R32, RZ, RZ, 0x1 ;  /* 0x00000001ff207424 */ /* 0x000fe200078e00ff */
[----:B------:R-:W-:Y:S01]  /*3c40*/  CS2R R28, SRZ ;  /* 0x00000000001c7805 */ /* 0x000fe2000001ff00 */
[----:B------:R-:W-:Y:S01]  /*3c50*/  IMAD.MOV.U32 R25, RZ, RZ, 0x1000 ;  /* 0x00001000ff197424 */ /* 0x000fe200078e00ff */
[----:B------:R-:W4:Y:S03]  /*3c60*/  LDCU.64 UR4, c[0x0][0x890] ;  /* 0x00011200ff0477ac */ /* 0x000f260008000a00 */
[----:B------:R-:W3:Y:S01]  /*3c70*/  LDC R24, c[0x0][0x370] ;  /* 0x0000dc00ff187b82 */ /* 0x000ee20000000800 */
[----:B------:R-:W-:Y:S01]  /*3c80*/  UMOV UR7, 0x400 ;  /* 0x0000040000077882 */ /* 0x000fe20000000000 */
[----:B------:R-:W-:-:S02]  /*3c90*/  UPLOP3.LUT UP1, UPT, UPT, UPT, UPT, 0x40, 0x4 ;  /* 0x000000000004789c */ /* 0x000fc40003f2e870 */
[----:B------:R-:W-:Y:S01]  /*3ca0*/  ULEA UR7, UR37, UR7, 0x18 ;  /* 0x0000000725077291 */ /* 0x000fe2000f8ec0ff */
[----:B------:R-:W-:-:S03]  /*3cb0*/  UMOV UR13, URZ ;  /* 0x000000ff000d7c82 */ /* 0x000fc60008000000 */
[----:B------:R-:W3:Y:S01]  /*3cc0*/  LDC R3, c[0x0][0xb0c] ;  /* 0x0002c300ff037b82 */ /* 0x000ee20000000800 */
[----:B--2---:R-:W-:Y:S02]  /*3cd0*/  UISETP.NE.U32.AND UP3, UPT, UR8, URZ, UPT ;  /* 0x000000ff0800728c */ /* 0x004fe4000bf65070 */
[----:B----4-:R-:W-:-:S05]  /*3ce0*/  UISETP.NE.U32.AND UP4, UPT, UR4, URZ, UPT ;  /* 0x000000ff0400728c */ /* 0x010fca000bf85070 */
[----:B------:R-:W2:Y:S01]  /*3cf0*/  LDC R22, c[0x0][0xb20] ;  /* 0x0002c800ff167b82 */ /* 0x000ea20000000800 */
[----:B-1----:R-:W-:Y:S01]  /*3d00*/  ISETP.NE.AND P1, PT, R0, 0x1, PT ;  /* 0x000000010000780c */ /* 0x002fe20003f25270 */
[----:B------:R-:W-:Y:S02]  /*3d10*/  UISETP.NE.AND.EX UP3, UPT, UR9, URZ, UPT, UP3 ;  /* 0x000000ff0900728c */ /* 0x000fe4000bf65330 */
[----:B------:R-:W-:-:S04]  /*3d20*/  UISETP.NE.AND.EX UP4, UPT, UR5, URZ, UPT, UP4 ;  /* 0x000000ff0500728c */ /* 0x000fc8000bf85340 */
[----:B------:R-:W1:Y:S08]  /*3d30*/  LDC.64 R30, c[0x0][0x348] ;  /* 0x0000d200ff1e7b82 */ /* 0x000e700000000a00 */
[----:B------:R-:W4:Y:S08]  /*3d40*/  LDC.64 R14, c[0x0][0xb10] ;  /* 0x0002c400ff0e7b82 */ /* 0x000f300000000a00 */
[----:B------:R-:W1:Y:S08]  /*3d50*/  LDC.64 R6, c[0x0][0xb18] ;  /* 0x0002c600ff067b82 */ /* 0x000e700000000a00 */
[----:B------:R-:W1:Y:S08]  /*3d60*/  LDC.64 R4, c[0x0][0xb28] ;  /* 0x0002ca00ff047b82 */ /* 0x000e700000000a00 */
[----:B--23--:R-:W1:Y:S02]  /*3d70*/  LDC R23, c[0x0][0x374] ;  /* 0x0000dd00ff177b82 */ /* 0x00ce640000000800 */
.L_x_75:
[C---:B------:R-:W-:Y:S02]  /*3d80*/  LEA R0, R29.reuse, UR7, 0x3 ;  /* 0x000000071d007c11 */ /* 0x040fe4000f8e18ff */
[----:B------:R-:W-:Y:S02]  /*3d90*/  SHF.L.U32 R2, R28, 0x1f, RZ ;  /* 0x0000001f1c027819 */ /* 0x000fe400000006ff */
[----:B------:R-:W-:Y:S02]  /*3da0*/  LEA R16, R29, UR7, 0x4 ;  /* 0x000000071d107c11 */ /* 0x000fe4000f8e20ff */
[----:B--2---:R-:W2:Y:S02]  /*3db0*/  SYNCS.PHASECHK.TRANS64.TRYWAIT P0, [R0+URZ+0x70], R2 ;  /* 0x00007002000075a7 */ /* 0x004ea400080011ff */
[----:B--2---:R-:W-:Y:S05]  /*3dc0*/  @!P0 BRA `(.L_x_67) ;  /* 0x0000003800048947 */ /* 0x004fea0003800000 */
.L_x_139:
[----:B------:R-:W-:Y:S01]  /*3dd0*/  ISETP.GE.AND P0, PT, R26, 0x1, PT ;  /* 0x000000011a00780c */ /* 0x000fe20003f06270 */
[----:B------:R-:W3:Y:S01]  /*3de0*/  LDS.128 R16, [R16+0x100] ;  /* 0x0001000010107984 */ /* 0x000ee20000000c00 */
[----:B--2---:R-:W-:Y:S01]  /*3df0*/  VIADD R0, R0, 0x80 ;  /* 0x0000008000007836 */ /* 0x004fe20000000000 */
[----:B------:R-:W-:Y:S01]  /*3e00*/  @!PT LDS RZ, [RZ] ;  /* 0x00000000fffff984 */ /* 0x000fe20000000800 */
[----:B------:R-:W-:Y:S01]  /*3e10*/  @!PT LDS RZ, [RZ] ;  /* 0x00000000fffff984 */ /* 0x000fe20000000800 */
[----:B------:R-:W-:Y:S01]  /*3e20*/  @!PT LDS RZ, [RZ] ;  /* 0x00000000fffff984 */ /* 0x000fe20000000800 */
[----:B------:R-:W-:Y:S01]  /*3e30*/  @!PT LDS RZ, [RZ] ;  /* 0x00000000fffff984 */ /* 0x000fe20000000800 */
[----:B------:R2:W-:Y:S06]  /*3e40*/  MEMBAR.ALL.CTA ;  /* 0x0000000000007992 */ /* 0x0005ec0000008000 */
[----:B--2---:R-:W2:Y:S01]  /*3e50*/  FENCE.VIEW.ASYNC.S ;  /* 0x00000000000073c6 */ /* 0x004ea20000000000 */
[----:B------:R-:W-:Y:S04]  /*3e60*/  PRMT R0, RZ, 0x654, R0 ;  /* 0x00000654ff007816 */ /* 0x000fe80000000000 */
[----:B--2---:R2:W-:Y:S01]  /*3e70*/  SYNCS.ARRIVE.TRANS64.RED.A1T0 RZ, [R0+URZ], RZ ;  /* 0x000000ff00ff79a7 */ /* 0x0045e200081004ff */
[----:B---3--:R-:W-:Y:S11]  /*3e80*/  LOP3.LUT P3, RZ, R18, 0x1, RZ, 0xc0, !PT ;  /* 0x0000000112ff7812 */ /* 0x008ff6000786c0ff */
[----:B------:R-:W-:Y:S02]  /*3e90*/  @!UPT UIADD3 URZ, UPT, UPT, URZ, URZ, URZ ;  /* 0x000000fffffff290 */ /* 0x000fe4000fffe0ff */
[----:B------:R-:W-:Y:S02]  /*3ea0*/  @P3 MOV R11, R16 ;  /* 0x00000010000b3202 */ /* 0x000fe40000000f00 */
[----:B------:R-:W-:Y:S01]  /*3eb0*/  @P3 LOP3.LUT R10, R17, 0xffff, RZ, 0xc0, !PT ;  /* 0x0000ffff110a3812 */ /* 0x000fe200078ec0ff */
[----:B--2---:R-:W-:Y:S06]  /*3ec0*/  @!P0 BRA `(.L_x_68) ;  /* 0x0000000000a48947 */ /* 0x004fec0003800000 */
[-C--:B-1----:R-:W-:Y:S01]  /*3ed0*/  IMAD.HI.U32 R0, R23, R7.reuse, RZ ;  /* 0x0000000717007227 */ /* 0x082fe200078e00ff */
[----:B------:R-:W-:Y:S02]  /*3ee0*/  ISETP.NE.AND P0, PT, R6, 0x1, PT ;  /* 0x000000010600780c */ /* 0x000fe40003f05270 */
[----:B------:R-:W-:Y:S01]  /*3ef0*/  ISETP.NE.AND P2, PT, R26, 0x1, PT ;  /* 0x000000011a00780c */ /* 0x000fe20003f45270 */
[----:B----4-:R-:W-:Y:S01]  /*3f00*/  IMAD.HI.U32 R9, R24, R14, RZ ;  /* 0x0000000e18097227 */ /* 0x010fe200078e00ff */
[----:B------:R-:W-:Y:S02]  /*3f10*/  SHF.R.U32.HI R0, RZ, R22, R0 ;  /* 0x00000016ff007219 */ /* 0x000fe40000011600 */
[----:B------:R-:W-:Y:S01]  /*3f20*/  ISETP.NE.AND P4, PT, R3, 0x1, PT ;  /* 0x000000010300780c */ /* 0x000fe20003f85270 */
[----:B------:R-:W-:Y:S01]  /*3f30*/  IMAD.HI.U32 R13, R10, R7, RZ ;  /* 0x000000070a0d7227 */ /* 0x000fe200078e00ff */
[----:B------:R-:W-:Y:S02]  /*3f40*/  SHF.R.U32.HI R9, RZ, R15, R9 ;  /* 0x0000000fff097219 */ /* 0x000fe40000011609 */
[----:B------:R-:W-:Y:S01]  /*3f50*/  SEL R0, R23, R0, !P0 ;  /* 0x0000000017007207 */ /* 0x000fe20004000000 */
[----:B------:R-:W-:Y:S01]  /*3f60*/  IMAD.HI.U32 R12, R11, R14, RZ ;  /* 0x0000000e0b0c7227 */ /* 0x000fe200078e00ff */
[----:B------:R-:W-:Y:S03]  /*3f70*/  SEL R9, R24, R9, !P4 ;  /* 0x0000000918097207 */ /* 0x000fe60006000000 */
[-C--:B------:R-:W-:Y:S01]  /*3f80*/  IMAD.HI.U32 R8, R0, R4.reuse, RZ ;  /* 0x0000000400087227 */ /* 0x080fe200078e00ff */
[----:B------:R-:W-:Y:S03]  /*3f90*/  SHF.R.U32.HI R12, RZ, R15, R12 ;  /* 0x0000000fff0c7219 */ /* 0x000fe6000001160c */
[----:B------:R-:W-:Y:S01]  /*3fa0*/  IMAD.HI.U32 R2, R9, R4, RZ ;  /* 0x0000000409027227 */ /* 0x000fe200078e00ff */
[-C--:B------:R-:W-:Y:S02]  /*3fb0*/  @P2 SHF.R.U32.HI R0, RZ, R5.reuse, R8 ;  /* 0x00000005ff002219 */ /* 0x080fe40000011608 */
[----:B------:R-:W-:Y:S02]  /*3fc0*/  SHF.R.U32.HI R8, RZ, R22, R13 ;  /* 0x00000016ff087219 */ /* 0x000fe4000001160d */
[----:B------:R-:W-:Y:S01]  /*3fd0*/  @P2 SHF.R.U32.HI R9, RZ, R5, R2 ;  /* 0x00000005ff092219 */ /* 0x000fe20000011602 */
[----:B------:R-:W-:Y:S01]  /*3fe0*/  IMAD R0, R26, R0, RZ ;  /* 0x000000001a007224 */ /* 0x000fe200078e02ff */
[----:B------:R-:W-:Y:S02]  /*3ff0*/  SEL R8, R10, R8, !P0 ;  /* 0x000000080a087207 */ /* 0x000fe40004000000 */
[----:B------:R-:W-:Y:S01]  /*4000*/  SEL R2, R11, R12, !P4 ;  /* 0x0000000c0b027207 */ /* 0x000fe20006000000 */
[----:B------:R-:W-:Y:S01]  /*4010*/  IMAD R12, R26, R9, RZ ;  /* 0x000000091a0c7224 */ /* 0x000fe200078e02ff */
[C---:B------:R-:W-:Y:S01]  /*4020*/  ISETP.GE.AND P0, PT, R8.reuse, R0, PT ;  /* 0x000000000800720c */ /* 0x040fe20003f06270 */
[----:B------:R-:W-:Y:S03]  /*4030*/  IMAD.HI.U32 R0, R8, R4, RZ ;  /* 0x0000000408007227 */ /* 0x000fe600078e00ff */
[----:B------:R-:W-:Y:S02]  /*4040*/  ISETP.GE.OR P0, PT, R2, R12, P0 ;  /* 0x0000000c0200720c */ /* 0x000fe40000706670 */
[-C--:B------:R-:W-:Y:S04]  /*4050*/  SHF.R.U32.HI R0, RZ, R5.reuse, R0 ;  /* 0x00000005ff007219 */ /* 0x080fe80000011600 */
[----:B------:R-:W-:Y:S05]  /*4060*/  SEL R13, R8, R0, !P2 ;  /* 0x00000000080d7207 */ /* 0x000fea0005000000 */
[----:B------:R-:W-:Y:S02]  /*4070*/  IMAD.MOV R12, RZ, RZ, -R13 ;  /* 0x000000ffff0c7224 */ /* 0x000fe400078e0a0d */
[----:B------:R-:W-:Y:S04]  /*4080*/  @!P0 IMAD.HI.U32 R0, R2, R4, RZ ;  /* 0x0000000402008227 */ /* 0x000fe800078e00ff */
[----:B------:R-:W-:Y:S01]  /*4090*/  IMAD R12, R26, R12, R8 ;  /* 0x0000000c1a0c7224 */ /* 0x000fe200078e0208 */
[----:B------:R-:W-:Y:S04]  /*40a0*/  @!P0 SHF.R.U32.HI R0, RZ, R5, R0 ;  /* 0x00000005ff008219 */ /* 0x000fe80000011600 */
[----:B------:R-:W-:Y:S04]  /*40b0*/  @!P0 SEL R0, R2, R0, !P2 ;  /* 0x0000000002008207 */ /* 0x000fe80005000000 */
[----:B------:R-:W-:Y:S01]  /*40c0*/  @!P0 IADD3 R13, PT, PT, R13, -R0, RZ ;  /* 0x800000000d0d8210 */ /* 0x000fe20007ffe0ff */
[----:B------:R-:W-:Y:S01]  /*40d0*/  @!P0 IMAD R0, R9, R12, R0 ;  /* 0x0000000c09008224 */ /* 0x000fe200078e0200 */
[----:B------:R-:W-:Y:S01]  /*40e0*/  IADD3 R9, PT, PT, -R8, RZ, RZ ;  /* 0x000000ff08097210 */ /* 0x000fe20007ffe1ff */
[--C-:B------:R-:W-:Y:S02]  /*40f0*/  IMAD.MOV R12, RZ, RZ, -R2.reuse ;  /* 0x000000ffff0c7224 */ /* 0x100fe400078e0a02 */
[----:B------:R-:W-:Y:S02]  /*4100*/  @!P0 IMAD R8, R13, R26, R2 ;  /* 0x0000001a0d088224 */ /* 0x000fe400078e0202 */
[----:B------:R-:W-:Y:S02]  /*4110*/  @!P0 IMAD.MOV.U32 R2, RZ, RZ, R0 ;  /* 0x000000ffff028224 */ /* 0x000fe400078e0000 */
[----:B------:R-:W-:Y:S02]  /*4120*/  IMAD R11, R3, R12, R11 ;  /* 0x0000000c030b7224 */ /* 0x000fe400078e020b */
[----:B------:R-:W-:Y:S02]  /*4130*/  IMAD R10, R6, R9, R10 ;  /* 0x00000009060a7224 */ /* 0x000fe400078e020a */
[----:B------:R-:W-:Y:S02]  /*4140*/  IMAD R11, R2, R3, R11 ;  /* 0x00000003020b7224 */ /* 0x000fe400078e020b */
[----:B------:R-:W-:Y:S02]  /*4150*/  IMAD R10, R8, R6, R10 ;  /* 0x00000006080a7224 */ /* 0x000fe400078e020a */
.L_x_68:
[----:B------:R-:W-:Y:S05]  /*4160*/  BRA.U UP1, `(.L_x_69) ;  /* 0x0000000101107547 */ /* 0x000fea000b800000 */
[----:B------:R-:W-:Y:S04]  /*4170*/  MOV R2, UR6 ;  /* 0x0000000600027c02 */ /* 0x000fe80008000f00 */
[----:B------:R-:W-:Y:S04]  /*4180*/  SHF.L.U32 R2, R2, 0x1f, RZ ;  /* 0x0000001f02027819 */ /* 0x000fe800000006ff */
[----:B------:R-:W2:Y:S02]  /*4190*/  SYNCS.PHASECHK.TRANS64.TRYWAIT P0, [UR7+0x68], R2 ;  /* 0x00006802ff0075a7 */ /* 0x000ea40008001107 */
[----:B--2---:R-:W-:Y:S05]  /*41a0*/  @!P0 BRA `(.L_x_70) ;  /* 0x0000003400208947 */ /* 0x004fea0003800000 */
.L_x_69:
[----:B------:R-:W-:Y:S02]  /*41b0*/  R2UR UR11, R21 ;  /* 0x00000000150b72ca */ /* 0x000fe400000e0000 */
[----:B------:R-:W-:Y:S02]  /*41c0*/  R2UR UR10, R20 ;  /* 0x00000000140a72ca */ /* 0x000fe400000e0000 */
[----:B------:R-:W-:Y:S04]  /*41d0*/  ISETP.NE.U32.AND P2, PT, RZ, UR4, PT ;  /* 0x00000004ff007c0c */ /* 0x000fe8000bf45070 */
[----:B------:R-:W-:Y:S05]  /*41e0*/  ISETP.NE.AND.EX P2, PT, RZ, UR5, PT, P2 ;  /* 0x00000005ff007c0c */ /* 0x000fea000bf45320 */
[----:B------:R-:W-:Y:S02]  /*41f0*/  USHF.L.U32 UR11, UR11, 0x6, URZ ;  /* 0x000000060b0b7899 */ /* 0x000fe400080006ff */
[----:B------:R-:W-:Y:S01]  /*4200*/  USHF.L.U32 UR10, UR10, 0x6, URZ ;  /* 0x000000060a0a7899 */ /* 0x000fe200080006ff */
[----:B------:R-:W-:Y:S11]  /*4210*/  BRA.U !UP4, `(.L_x_71) ;  /* 0x000000010c347547 */ /* 0x000ff6000b800000 */
[----:B------:R-:W-:Y:S01]  /*4220*/  UPLOP3.LUT UP0, UPT, UPT, UPT, UP3, 0x80, 0x8 ;  /* 0x000000000008789c */ /* 0x000fe20003f0f030 */
[----:B--2---:R-:W-:Y:S02]  /*4230*/  HFMA2 R0, -RZ, RZ, 0, 5.9604644775390625e-08 ;  /* 0x00000001ff007431 */ /* 0x004fe400000001ff */
[----:B------:R-:W-:Y:S03]  /*4240*/  IMAD.MOV.U32 R60, RZ, RZ, 0x1 ;  /* 0x00000001ff3c7424 */ /* 0x000fe600078e00ff */
[----:B------:R-:W-:Y:S05]  /*4250*/  PLOP3.LUT P0, PT, PT, PT, UP0, 0x80, 0x8 ;  /* 0x000000000008781c */ /* 0x000fea0003f0f008 */
[----:B------:R-:W2:Y:S01]  /*4260*/  @UP0 LDCU.64 UR14, c[0x0][0x888] ;  /* 0x00011100ff0e07ac */ /* 0x000ea20008000a00 */
[----:B------:R-:W-:Y:S07]  /*4270*/  @UP0 UIMAD UR8, UR36, UR4, URZ ;  /* 0x00000004240802a4 */ /* 0x000fee000f8e02ff */
[----:B------:R-:W-:Y:S01]  /*4280*/  @!P0 PRMT R60, R0, 0x7610, R60 ;  /* 0x00007610003c8816 */ /* 0x000fe2000000003c */
[----:B--2---:R-:W-:Y:S03]  /*4290*/  @UP0 UIMAD.WIDE UR14, UR8, 0x4, UR14 ;  /* 0x00000004080e08a5 */ /* 0x004fe6000f8e020e */
[----:B------:R-:W2:Y:S03]  /*42a0*/  @!UP0 LDCU UR8, c[0x0][0x880] ;  /* 0x00011000ff0887ac */ /* 0x000ea60008000800 */
[----:B------:R-:W-:Y:S01]  /*42b0*/  IMAD.U32 R8, RZ, RZ, UR14 ;  /* 0x0000000eff087e24 */ /* 0x000fe2000f8e00ff */
[----:B------:R-:W-:Y:S05]  /*42c0*/  MOV R9, UR15 ;  /* 0x0000000f00097c02 */ /* 0x000fea0008000f00 */
[----:B-----5:R3:W5:Y:S02]  /*42d0*/  @P0 LDG.E R35, desc[UR46][R8.64] ;  /* 0x0000002e08230981 */ /* 0x020764000c1e1900 */
[----:B--23--:R-:W-:Y:S07]  /*42e0*/  @!P0 IMAD.U32 R35, RZ, RZ, UR8 ;  /* 0x00000008ff238e24 */ /* 0x00cfee000f8e00ff */
.L_x_71:
[----:B-----5:R-:W-:Y:S01]  /*42f0*/  @!P2 FSETP.EQ.AND P0, PT, R35, RZ, PT ;  /* 0x000000ff2300a20b */ /* 0x020fe20003f02000 */
[----:B------:R-:W-:Y:S01]  /*4300*/  @!UPT UIADD3 URZ, UPT, UPT, URZ, URZ, URZ ;  /* 0x000000fffffff290 */ /* 0x000fe2000fffe0ff */
[----:B------:R-:W-:Y:S11]  /*4310*/  @!P2 BRA `(.L_x_72) ;  /* 0x000000000014a947 */ /* 0x000ff60003800000 */
[----:B------:R-:W-:Y:S02]  /*4320*/  LOP3.LUT P2, RZ, R60, 0xff, RZ, 0xc0, !PT ;  /* 0x000000ff3cff7812 */ /* 0x000fe4000784c0ff */
[----:B------:R-:W-:Y:S04]  /*4330*/  PLOP3.LUT P0, PT, PT, PT, UP0, 0x80, 0x8 ;  /* 0x000000000008781c */ /* 0x000fe80003f0f008 */
[----:B------:R-:W-:Y:S07]  /*4340*/  PLOP3.LUT P0, PT, P0, PT, PT, 0x8, 0x80 ;  /* 0x000000000080781c */ /* 0x000fee000070e170 */
[----:B------:R-:W-:Y:S11]  /*4350*/  @P2 FSETP.EQ.AND P0, PT, R35, RZ, PT ;  /* 0x000000ff2300220b */ /* 0x000ff60003f02000 */
[----:B------:R-:W-:Y:S02]  /*4360*/  @!UPT UIADD3 URZ, UPT, UPT, URZ, URZ, URZ ;  /* 0x000000fffffff290 */ /* 0x000fe4000fffe0ff */
.L_x_72:
[----:B------:R-:W-:Y:S01]  /*4370*/  ULEA UR15, UR13, UR7, 0x3 ;  /* 0x000000070d0f7291 */ /* 0x000fe2000f8e18ff */
[----:B------:R-:W-:Y:S02]  /*4380*/  SHF.L.U32 R9, R32, 0x1f, RZ ;  /* 0x0000001f20097819 */ /* 0x000fe400000006ff */
[----:B------:R-:W-:Y:S04]  /*4390*/  ELECT P4, URZ, PT ;  /* 0x0000000000ff782f */ /* 0x000fe80003880000 */
[----:B------:R-:W-:Y:S02]  /*43a0*/  PLOP3.LUT P4, PT, P0, P4, PT, 0xf2, 0x2f ;  /* 0x00000000002f781c */ /* 0x000fe40000789e72 */
[----:B------:R-:W3:Y:S11]  /*43b0*/  SYNCS.PHASECHK.TRANS64.TRYWAIT P2, [UR15+0x48], R9 ;  /* 0x00004809ff0075a7 */ /* 0x000ef6000804110f */
[----:B-1----:R-:W-:Y:S05]  /*43c0*/  @!P4 IADD3 R8, P0, PT, R30, 0x580, RZ ;  /* 0x000005801e08c810 */ /* 0x002fea0007f1e0ff */
[----:B--2---:R-:W-:Y:S01]  /*43d0*/  @!P4 IMAD.X R2, RZ, RZ, R31, P0 ;  /* 0x000000ffff02c224 */ /* 0x004fe200000e061f */
[----:B---3--:R-:W-:Y:S07]  /*43e0*/  @!P2 BRA `(.L_x_73) ;  /* 0x0000003000a8a947 */ /* 0x008fee0003800000 */
.L_x_142:
[----:B------:R-:W2:Y:S01]  /*43f0*/  LDC.64 R12, c[0x0][0xb18] ;  /* 0x0002c600ff0c7b82 */ /* 0x000ea20000000a00 */
[----:B------:R-:W-:Y:S01]  /*4400*/  @!P4 R2UR UR8, R2 ;  /* 0x000000000208c2ca */ /* 0x000fe200000e0000 */
[----:B------:R-:W-:Y:S01]  /*4410*/  VOTEU.ALL UP2, P4 ;  /* 0x0000000000ff7886 */ /* 0x000fe20002040000 */
[----:B------:R-:W-:Y:S01]  /*4420*/  @!P4 R2UR UR9, R8 ;  /* 0x000000000809c2ca */ /* 0x000fe200000e0000 */
[----:B------:R-:W-:Y:S01]  /*4430*/  VOTEU.ALL UP1, P4 ;  /* 0x0000000000ff7886 */ /* 0x000fe20002020000 */
[----:B-1----:R-:W-:Y:S03]  /*4440*/  @!P4 IMAD.MOV.U32 R0, RZ, RZ, 0x1000 ;  /* 0x00001000ff00c424 */ /* 0x002fe600078e00ff */
[----:B------:R-:W1:Y:S01]  /*4450*/  @!P1 LDC R2, c[0x0][0xb0c] ;  /* 0x0002c300ff029b82 */ /* 0x000e620000000800 */
[----:B------:R-:W-:Y:S01]  /*4460*/  UMOV UR20, 0x0 ;  /* 0x0000000000147882 */ /* 0x000fe20000000000 */
[----:B------:R-:W-:Y:S01]  /*4470*/  UMOV UR21, 0x10000000 ;  /* 0x1000000000157882 */ /* 0x000fe20000000000 */
[----:B------:R-:W-:Y:S01]  /*4480*/  UMOV UR12, UR36 ;  /* 0x00000024000c7c82 */ /* 0x000fe20008000000 */
[----:B------:R-:W-:Y:S01]  /*4490*/  UIADD3 UR14, UPT, UPT, UR13, 0x1, URZ ;  /* 0x000000010d0e7890 */ /* 0x000fe2000fffe0ff */
[----:B------:R-:W-:Y:S01]  /*44a0*/  @P3 SHF.R.U32.HI R27, RZ, 0x10, R17 ;  /* 0x00000010ff1b3819 */ /* 0x000fe20000011611 */
[----:B------:R-:W-:Y:S02]  /*44b0*/  VIADD R29, R29, 0x1 ;  /* 0x000000011d1d7836 */ /* 0x000fe40000000000 */
[----:B------:R-:W-:Y:S01]  /*44c0*/  IMAD.U32 R9, RZ, RZ, UR8 ;  /* 0x00000008ff097e24 */ /* 0x000fe2000f8e00ff */
[----:B------:R-:W-:Y:S01]  /*44d0*/  @!UP2 ULEA UR8, UR13, UR7, 0xc ;  /* 0x000000070d08a291 */ /* 0x000fe2000f8e60ff */
[----:B------:R-:W-:Y:S01]  /*44e0*/  IMAD.U32 R8, RZ, RZ, UR9 ;  /* 0x00000009ff087e24 */ /* 0x000fe2000f8e00ff */
[----:B------:R-:W-:Y:S02]  /*44f0*/  UIADD3 UR9, UPT, UPT, UR15, 0x30, URZ ;  /* 0x000000300f097890 */ /* 0x000fe4000fffe0ff */
[----:B------:R-:W-:Y:S01]  /*4500*/  @!P4 R2UR UR19, R9 ;  /* 0x000000000913c2ca */ /* 0x000fe200000e0000 */
[----:B------:R-:W-:Y:S01]  /*4510*/  @!UP2 UIADD3 UR8, UPT, UPT, UR8, 0x200, URZ ;  /* 0x000002000808a890 */ /* 0x000fe2000fffe0ff */
[----:B------:R-:W-:Y:S01]  /*4520*/  @!P4 R2UR UR18, R8 ;  /* 0x000000000812c2ca */ /* 0x000fe200000e0000 */
[----:B------:R-:W-:Y:S01]  /*4530*/  UISETP.NE.AND UP5, UPT, UR14, 0x3, UPT ;  /* 0x000000030e00788c */ /* 0x000fe2000bfa5270 */
[----:B------:R-:W3:Y:S01]  /*4540*/  LDC.64 R8, c[0x0][0xb10] ;  /* 0x0002c400ff087b82 */ /* 0x000ee20000000a00 */
[----:B------:R-:W-:Y:S02]  /*4550*/  UPRMT UR16, UR37, 0x654, UR9 ;  /* 0x0000065425107896 */ /* 0x000fe40008000009 */
[----:B------:R-:W-:Y:S02]  /*4560*/  USEL UR17, URZ, 0x1, UP5 ;  /* 0x00000001ff117887 */ /* 0x000fe4000a800000 */
[----:B------:R-:W-:Y:S04]  /*4570*/  USEL UR14, UR14, URZ, UP5 ;  /* 0x000000ff0e0e7287 */ /* 0x000fe8000a800000 */
[----:B------:R-:W-:Y:S01]  /*4580*/  ULEA UR13, UR14, UR7, 0x3 ;  /* 0x000000070e0d7291 */ /* 0x000fe2000f8e18ff */
[----:B------:R-:W-:Y:S01]  /*4590*/  LOP3.LUT R32, R32, UR17, RZ, 0x3c, !PT ;  /* 0x0000001120207c12 */ /* 0x000fe2000f8e3cff */
[----:B------:R1:W-:Y:S01]  /*45a0*/  @!UP1 UTMALDG.3D [UR8], [UR18], desc[UR20] ;  /* 0x00001408120095b4 */ /* 0x0003e20008011000 */
[----:B------:R5:W-:Y:S02]  /*45b0*/  @!P4 SYNCS.ARRIVE.TRANS64.RED.A0TR RZ, [UR15+0x30], R0 ;  /* 0x00003000ffffc9a7 */ /* 0x000be4000830040f */
[----:B------:R-:W-:Y:S01]  /*45c0*/  SHF.L.U32 R20, R32, 0x1f, RZ ;  /* 0x0000001f20147819 */ /* 0x000fe200000006ff */
[C---:B---3--:R-:W-:Y:S01]  /*45d0*/  @!P1 IMAD.HI.U32 R8, R11.reuse, R8, RZ ;  /* 0x000000080b089227 */ /* 0x048fe200078e00ff */
[----:B--2---:R-:W-:Y:S02]  /*45e0*/  @!P1 ISETP.NE.AND P0, PT, R12, 0x1, PT ;  /* 0x000000010c00980c */ /* 0x004fe40003f05270 */
[----:B-1----:R-:W-:Y:S01]  /*45f0*/  @!P1 ISETP.NE.AND P2, PT, R2, 0x1, PT ;  /* 0x000000010200980c */ /* 0x002fe20003f45270 */
[----:B------:R-:W-:Y:S01]  /*4600*/  SYNCS.ARRIVE.TRANS64.RED.A1T0 RZ, [UR16], RZ ;  /* 0x000000ffffff79a7 */ /* 0x000fe20008100410 */
[C---:B------:R-:W-:Y:S01]  /*4610*/  @!P1 IMAD.HI.U32 R13, R10.reuse, R13, RZ ;  /* 0x0000000d0a0d9227 */ /* 0x040fe200078e00ff */
[----:B------:R-:W-:Y:S04]  /*4620*/  @!P1 SHF.R.U32.HI R8, RZ, R9, R8 ;  /* 0x00000009ff089219 */ /* 0x000fe80000011608 */
[----:B------:R-:W-:Y:S01]  /*4630*/  @!P1 SEL R8, R11, R8, !P2 ;  /* 0x000000080b089207 */ /* 0x000fe20005000000 */
[----:B------:R-:W1:Y:S01]  /*4640*/  SYNCS.PHASECHK.TRANS64.TRYWAIT P5, [UR13+0x48], R20 ;  /* 0x00004814ff0075a7 */ /* 0x000e6200080a110d */
[----:B-----5:R-:W2:Y:S02]  /*4650*/  @!P1 LDC R0, c[0x0][0xb20] ;  /* 0x0002c800ff009b82 */ /* 0x020ea40000000800 */
[----:B--2---:R-:W-:Y:S04]  /*4660*/  @!P1 SHF.R.U32.HI R0, RZ, R0, R13 ;  /* 0x00000000ff009219 */ /* 0x004fe8000001160d */
[----:B------:R-:W-:Y:S05]  /*4670*/  @!P1 SEL R9, R10, R0, !P0 ;  /* 0x000000000a099207 */ /* 0x000fea0004000000 */
[----:B------:R-:W-:Y:S02]  /*4680*/  @!P1 IMAD.IADD R0, R9, 0x1, -R8 ;  /* 0x0000000109009824 */ /* 0x000fe400078e0a08 */
[----:B------:R-:W-:Y:S02]  /*4690*/  @!P1 IMAD.IADD R8, R8, 0x1, -R9 ;  /* 0x0000000108089824 */ /* 0x000fe400078e0a09 */
[----:B------:R-:W-:Y:S02]  /*46a0*/  @!P1 IMAD R11, R0, R2, R11 ;  /* 0x00000002000b9224 */ /* 0x000fe400078e020b */
[----:B------:R-:W-:Y:S01]  /*46b0*/  @!P1 IMAD R10, R8, R12, R10 ;  /* 0x0000000c080a9224 */ /* 0x000fe200078e020a */
[----:B-1----:R-:W-:Y:S06]  /*46c0*/  @!P5 BRA `(.L_x_74) ;  /* 0x000000300008d947 */ /* 0x002fec0003800000 */
.L_x_144:
[----:B------:R-:W-:Y:S01]  /*46d0*/  @!P4 IADD3 R2, P0, PT, R30, 0x580, RZ ;  /* 0x000005801e02c810 */ /* 0x000fe20007f1e0ff */
[----:B------:R-:W-:Y:S01]  /*46e0*/  UMOV UR18, 0x0 ;  /* 0x0000000000127882 */ /* 0x000fe20000000000 */
[----:B------:R-:W-:Y:S01]  /*46f0*/  UMOV UR19, 0x10000000 ;  /* 0x1000000000137882 */ /* 0x000fe20000000000 */
[----:B------:R-:W-:Y:S01]  /*4700*/  VOTEU.ALL UP1, P4 ;  /* 0x0000000000ff7886 */ /* 0x000fe20002020000 */
[----:B------:R-:W-:Y:S01]  /*4710*/  @!P4 R2UR UR9, R2 ;  /* 0x000000000209c2ca */ /* 0x000fe200000e0000 */
[----:B-1----:R-:W-:Y:S01]  /*4720*/  @!P4 IMAD.X R0, RZ, RZ, R31, P0 ;  /* 0x000000ffff00c224 */ /* 0x002fe200000e061f */
[----:B------:R-:W-:Y:S01]  /*4730*/  UMOV UR12, UR36 ;  /* 0x00000024000c7c82 */ /* 0x000fe20008000000 */
[----:B------:R-:W-:Y:S01]  /*4740*/  @P3 R2UR UR36, R27 ;  /* 0x000000001b2432ca */ /* 0x000fe200000e0000 */
[----:B------:R-:W-:Y:S01]  /*4750*/  @!UP1 ULEA UR15, UR14, UR7, 0xc ;  /* 0x000000070e0f9291 */ /* 0x000fe2000f8e60ff */
[----:B------:R-:W-:Y:S01]  /*4760*/  ISETP.NE.AND P0, PT, R29, 0x2, PT ;  /* 0x000000021d00780c */ /* 0x000fe20003f05270 */
[----:B------:R-:W-:Y:S01]  /*4770*/  @!UP1 UIADD3 UR10, UPT, UPT, UR10, 0x20, URZ ;  /* 0x000000200a0a9890 */ /* 0x000fe2000fffe0ff */
[----:B------:R-:W-:Y:S01]  /*4780*/  @!P4 R2UR UR8, R0 ;  /* 0x000000000008c2ca */ /* 0x000fe200000e0000 */
[----:B------:R-:W-:Y:S01]  /*4790*/  IMAD.IADD R20, R10, 0x1, R58 ;  /* 0x000000010a147824 */ /* 0x000fe200078e023a */
[----:B------:R-:W-:Y:S01]  /*47a0*/  SEL R0, RZ, 0x1, P0 ;  /* 0x00000001ff007807 */ /* 0x000fe20000000000 */
[----:B------:R-:W-:Y:S01]  /*47b0*/  IMAD.IADD R21, R11, 0x1, R59 ;  /* 0x000000010b157824 */ /* 0x000fe200078e023b */
[----:B------:R-:W-:Y:S02]  /*47c0*/  SEL R29, R29, RZ, P0 ;  /* 0x000000ff1d1d7207 */ /* 0x000fe40000000000 */
[----:B------:R-:W-:Y:S01]  /*47d0*/  IMAD.U32 R8, RZ, RZ, UR9 ;  /* 0x00000009ff087e24 */ /* 0x000fe2000f8e00ff */
[----:B------:R-:W-:Y:S01]  /*47e0*/  UIADD3 UR9, UPT, UPT, UR13, 0x30, URZ ;  /* 0x000000300d097890 */ /* 0x000fe2000fffe0ff */
[----:B------:R-:W-:Y:S03]  /*47f0*/  LOP3.LUT R28, R28, R0, RZ, 0x3c, !PT ;  /* 0x000000001c1c7212 */ /* 0x000fe600078e3cff */
[----:B------:R-:W-:Y:S02]  /*4800*/  @!P4 R2UR UR16, R8 ;  /* 0x000000000810c2ca */ /* 0x000fe400000e0000 */
[----:B------:R-:W-:Y:S01]  /*4810*/  IMAD.U32 R9, RZ, RZ, UR8 ;  /* 0x00000008ff097e24 */ /* 0x000fe2000f8e00ff */
[----:B------:R-:W-:Y:S01]  /*4820*/  @!UP1 UIADD3 UR8, UPT, UPT, UR15, 0x200, URZ ;  /* 0x000002000f089890 */ /* 0x000fe2000fffe0ff */
[----:B------:R-:W-:Y:S01]  /*4830*/  VOTEU.ALL UP1, P4 ;  /* 0x0000000000ff7886 */ /* 0x000fe20002020000 */
[----:B------:R-:W-:Y:S02]  /*4840*/  UPRMT UR15, UR37, 0x654, UR9 ;  /* 0x00000654250f7896 */ /* 0x000fe40008000009 */
[----:B------:R-:W-:Y:S11]  /*4850*/  @!P4 R2UR UR17, R9 ;  /* 0x000000000911c2ca */ /* 0x000ff600000e0000 */
[----:B------:R-:W-:Y:S02]  /*4860*/  @!UPT UIADD3 URZ, UPT, UPT, URZ, URZ, URZ ;  /* 0x000000fffffff290 */ /* 0x000fe4000fffe0ff */
[----:B------:R2:W-:Y:S01]  /*4870*/  @!UP1 UTMALDG.3D [UR8], [UR16], desc[UR18] ;  /* 0x00001208100095b4 */ /* 0x0005e20008011000 */
[----:B------:R2:W-:Y:S01]  /*4880*/  @!P4 SYNCS.ARRIVE.TRANS64.RED.A0TR RZ, [UR13+0x30], R25 ;  /* 0x00003019ffffc9a7 */ /* 0x0005e2000830040d */
[----:B------:R-:W-:Y:S04]  /*4890*/  UIADD3 UR13, UPT, UPT, UR14, 0x1, URZ ;  /* 0x000000010e0d7890 */ /* 0x000fe8000fffe0ff */
[----:B------:R-:W-:Y:S04]  /*48a0*/  UISETP.NE.AND UP1, UPT, UR13, 0x3, UPT ;  /* 0x000000030d00788c */ /* 0x000fe8000bf25270 */
[----:B------:R-:W-:Y:S02]  /*48b0*/  USEL UR14, URZ, 0x1, UP1 ;  /* 0x00000001ff0e7887 */ /* 0x000fe40008800000 */
[----:B------:R-:W-:Y:S02]  /*48c0*/  USEL UR13, UR13, URZ, UP1 ;  /* 0x000000ff0d0d7287 */ /* 0x000fe40008800000 */
[----:B------:R-:W-:Y:S02]  /*48d0*/  UPLOP3.LUT UP1, UPT, UPT, UPT, UPT, 0x80, 0x8 ;  /* 0x000000000008789c */ /* 0x000fe40003f2f070 */
[----:B------:R-:W-:Y:S01]  /*48e0*/  LOP3.LUT R32, R32, UR14, RZ, 0x3c, !PT ;  /* 0x0000000e20207c12 */ /* 0x000fe2000f8e3cff */
[----:B------:R-:W-:Y:S01]  /*48f0*/  SYNCS.ARRIVE.TRANS64.RED.A1T0 RZ, [UR15], RZ ;  /* 0x000000ffffff79a7 */ /* 0x000fe2000810040f */
[----:B------:R-:W-:Y:S07]  /*4900*/  @P3 BRA `(.L_x_75) ;  /* 0xfffffff4001c3947 */ /* 0x000fee000383ffff */
[----:B------:R-:W-:Y:S01]  /*4910*/  UIADD3 UR7, UPT, UPT, UR7, 0x48, URZ ;  /* 0x0000004807077890 */ /* 0x000fe2000fffe0ff */
[----:B------:R-:W-:-:S03]  /*4920*/  SHF.L.U32 R2, R32, 0x1f, RZ ;  /* 0x0000001f20027819 */ /* 0x000fc600000006ff */
[----:B------:R-:W-:-:S09]  /*4930*/  ULEA UR4, UR13, UR7, 0x3 ;  /* 0x000000070d047291 */ /* 0x000fd2000f8e18ff */
[----:B------:R-:W1:Y:S02]  /*4940*/  SYNCS.PHASECHK.TRANS64.TRYWAIT P0, [UR4], R2 ;  /* 0x00000002ff0075a7 */ /* 0x000e640008001104 */
[----:B-1----:R-:W-:Y:S05]  /*4950*/  @!P0 BRA `(.L_x_76) ;  /* 0x0000002c007c8947 */ /* 0x002fea0003800000 */
.L_x_146:
        /* <DEDUP_REMOVED lines=9> */
.L_x_148:
[----:B------:R-:W-:-:S04]  /*49f0*/  UIADD3 UR5, UPT, UPT, UR5, 0x1, URZ ;  /* 0x0000000105057890 */ /* 0x000fc8000fffe0ff */
[----:B------:R-:W-:-:S04]  /*4a00*/  UISETP.NE.AND UP0, UPT, UR5, 0x3, UPT ;  /* 0x000000030500788c */ /* 0x000fc8000bf05270 */
[----:B------:R-:W-:Y:S02]  /*4a10*/  USEL UR4, URZ, 0x1, UP0 ;  /* 0x00000001ff047887 */ /* 0x000fe40008000000 */
[----:B------:R-:W-:-:S04]  /*4a20*/  USEL UR5, UR5, URZ, UP0 ;  /* 0x000000ff05057287 */ /* 0x000fc80008000000 */
[----:B------:R-:W-:Y:S01]  /*4a30*/  ULEA UR5, UR5, UR7, 0x3 ;  /* 0x0000000705057291 */ /* 0x000fe2000f8e18ff */
[----:B-1----:R-:W-:-:S04]  /*4a40*/  LOP3.LUT R2, R32, UR4, RZ, 0x3c, !PT ;  /* 0x0000000420027c12 */ /* 0x002fc8000f8e3cff */
[----:B------:R-:W-:Y:S01]  /*4a50*/  SHF.L.U32 R2, R2, 0x1f, RZ ;  /* 0x0000001f02027819 */ /* 0x000fe200000006ff */
[----:B------:R-:W-:-:S07]  /*4a60*/  IMAD.U32 R0, RZ, RZ, UR5 ;  /* 0x00000005ff007e24 */ /* 0x000fce000f8e00ff */
.L_x_78:
[----:B-1----:R1:W3:Y:S02]  /*4a70*/  SYNCS.PHASECHK.TRANS64.TRYWAIT P0, [R0+URZ], R2 ;  /* 0x00000002000075a7 */ /* 0x0022e400080011ff */
[----:B---3--:R-:W-:Y:S05]  /*4a80*/  @!P0 NANOSLEEP.SYNCS 0x989680 ;  /* 0x009896800000895d */ /* 0x008fea0003900000 */
[----:B------:R-:W3:Y:S02]  /*4a90*/  @!P0 SYNCS.PHASECHK.TRANS64 P0, [R0+URZ], R2 ;  /* 0x00000002000085a7 */ /* 0x000ee400080010ff */
[----:B--23--:R-:W-:Y:S05]  /*4aa0*/  @P0 EXIT ;  /* 0x000000000000094d */ /* 0x00cfea0003800000 */
[----:B------:R-:W-:Y:S05]  /*4ab0*/  BRA `(.L_x_78) ;  /* 0xfffffffc00ec7947 */ /* 0x000fea000383ffff */
.L_x_66:
[----:B------:R-:W-:-:S06]  /*4ac0*/  UISETP.GE.AND UP1, UPT, UR8, 0x4, UPT ;  /* 0x000000040800788c */ /* 0x000fcc000bf26270 */
[----:B------:R-:W-:-:S13]  /*4ad0*/  PLOP3.LUT P0, PT, PT, PT, UP1, 0x80, 0x8 ;  /* 0x000000000008781c */ /* 0x000fda0003f0f018 */
[----:B------:R-:W-:Y:S05]  /*4ae0*/  @!P0 EXIT ;  /* 0x000000000000894d */ /* 0x000fea0003800000 */
[----:B------:R-:W-:Y:S01]  /*4af0*/  BAR.SYNC.DEFER_BLOCKING 0x6, 0xa0 ;  /* 0x0182800000007b1d */ /* 0x000fe20000010000 */
[C---:B------:R-:W-:Y:S01]  /*4b00*/  IMAD.SHL.U32 R3, R70.reuse, 0x20, RZ ;  /* 0x0000002046037824 */ /* 0x040fe200078e00ff */
[----:B------:R-:W-:Y:S01]  /*4b10*/  SHF.R.U32.HI R4, RZ, 0x1, R70 ;  /* 0x00000001ff047819 */ /* 0x000fe20000011646 */
[C---:B------:R-:W-:Y:S01]  /*4b20*/  IMAD.SHL.U32 R64, R70.reuse, 0x10, RZ ;  /* 0x0000001046407824 */ /* 0x040fe200078e00ff */
[C---:B------:R-:W-:Y:S01]  /*4b30*/  LOP3.LUT P0, RZ, R70.reuse, 0x4, RZ, 0xc0, !PT ;  /* 0x0000000446ff7812 */ /* 0x040fe2000780c0ff */
[----:B------:R-:W-:Y:S01]  /*4b40*/  IMAD.U32 R32, R70, 0x10000, RZ ;  /* 0x0001000046207824 */ /* 0x000fe200078e00ff */
[----:B------:R-:W-:Y:S02]  /*4b50*/  UMOV UR48, 0x400 ;  /* 0x0000040000307882 */ /* 0x000fe40000000000 */
[----:B------:R-:W1:Y:S01]  /*4b60*/  LDC R63, c[0x0][0x370] ;  /* 0x0000dc00ff3f7b82 */ /* 0x000e620000000800 */
[----:B------:R-:W-:Y:S01]  /*4b70*/  ULEA UR48, UR37, UR48, 0x18 ;  /* 0x0000003025307291 */ /* 0x000fe2000f8ec0ff */
[----:B------:R-:W-:Y:S01]  /*4b80*/  LOP3.LUT R2, R3, 0xc0, RZ, 0xc0, !PT ;  /* 0x000000c003027812 */ /* 0x000fe200078ec0ff */
[----:B------:R-:W-:Y:S01]  /*4b90*/  IMAD.MOV.U32 R69, RZ, RZ, 0x10 ;  /* 0x00000010ff457424 */ /* 0x000fe200078e00ff */
[----:B------:R-:W-:Y:S01]  /*4ba0*/  LOP3.LUT R64, R64, 0x600, RZ, 0xc0, !PT ;  /* 0x0000060040407812 */ /* 0x000fe200078ec0ff */
[----:B------:R-:W-:Y:S01]  /*4bb0*/  IMAD.MOV.U32 R31, RZ, RZ, RZ ;  /* 0x000000ffff1f7224 */ /* 0x000fe200078e00ff */
[----:B------:R-:W-:Y:S01]  /*4bc0*/  LOP3.LUT R4, R2, 0x8, R4, 0xf8, !PT ;  /* 0x0000000802047812 */ /* 0x000fe200078ef804 */
[----:B------:R-:W-:Y:S01]  /*4bd0*/  IMAD.SHL.U32 R2, R70, 0x4, RZ ;  /* 0x0000000446027824 */ /* 0x000fe200078e00ff */
[----:B------:R-:W2:Y:S01]  /*4be0*/  LDC R28, c[0x0][0xb0c] ;  /* 0x0002c300ff1c7b82 */ /* 0x000ea20000000800 */
[--C-:B------:R-:W-:Y:S01]  /*4bf0*/  LOP3.LUT R64, R64, 0x20, R3.reuse, 0xf8, !PT ;  /* 0x0000002040407812 */ /* 0x100fe200078ef803 */
[----:B------:R-:W-:Y:S01]  /*4c00*/  IMAD.MOV.U32 R68, RZ, RZ, RZ ;  /* 0x000000ffff447224 */ /* 0x000fe200078e00ff */
[----:B------:R-:W-:Y:S01]  /*4c10*/  LOP3.LUT R32, R32, 0x600000, RZ, 0xc0, !PT ;  /* 0x0060000020207812 */ /* 0x000fe200078ec0ff */
[----:B------:R-:W-:Y:S01]  /*4c20*/  IMAD.MOV.U32 R73, RZ, RZ, RZ ;  /* 0x000000ffff497224 */ /* 0x000fe200078e00ff */
[----:B------:R-:W-:Y:S01]  /*4c30*/  LOP3.LUT R2, R4, 0x18, R2, 0x78, !PT ;  /* 0x0000001804027812 */ /* 0x000fe200078e7802 */
[----:B------:R-:W-:Y:S01]  /*4c40*/  IMAD.MOV.U32 R67, RZ, RZ, RZ ;  /* 0x000000ffff437224 */ /* 0x000fe200078e00ff */
[----:B------:R-:W-:Y:S01]  /*4c50*/  LOP3.LUT R64, R64, 0x100, R3, 0xf8, !PT ;  /* 0x0000010040407812 */ /* 0x000fe200078ef803 */
[----:B------:R-:W4:Y:S01]  /*4c60*/  LDC R61, c[0x0][0xb20] ;  /* 0x0002c800ff3d7b82 */ /* 0x000f220000000800 */
[----:B------:R-:W3:Y:S01]  /*4c70*/  LDS R0, [UR48+0x120] ;  /* 0x00012030ff007984 */ /* 0x000ee20008000800 */
[----:B------:R-:W-:Y:S01]  /*4c80*/  LOP3.LUT R70, R70, 0x60, RZ, 0xc0, !PT ;  /* 0x0000006046467812 */ /* 0x000fe200078ec0ff */
[----:B------:R-:W1:Y:S01]  /*4c90*/  LDCU.64 UR54, c[0x0][0x348] ;  /* 0x00006900ff3677ac */ /* 0x000e620008000a00 */
[----:B------:R-:W-:-:S02]  /*4ca0*/  LOP3.LUT R64, R64, R2, RZ, 0xfc, !PT ;  /* 0x0000000240407212 */ /* 0x000fc400078efcff */
[----:B------:R-:W-:Y:S01]  /*4cb0*/  SEL R69, R69, 0xfffffff0, !P0 ;  /* 0xfffffff045457807 */ /* 0x000fe20004000000 */
[----:B------:R-:W1:Y:S01]  /*4cc0*/  LDCU.64 UR38, c[0x0][0x888] ;  /* 0x00011100ff2677ac */ /* 0x000e620008000a00 */
[----:B------:R-:W1:Y:S01]  /*4cd0*/  LDC R27, c[0x0][0xb30] ;  /* 0x0002cc00ff1b7b82 */ /* 0x000e620000000800 */
[----:B------:R-:W1:Y:S01]  /*4ce0*/  LDCU.64 UR44, c[0x0][0x890] ;  /* 0x00011200ff2c77ac */ /* 0x000e620008000a00 */
[----:B------:R-:W-:-:S06]  /*4cf0*/  UMOV UR51, 0x1 ;  /* 0x0000000100337882 */ /* 0x000fcc0000000000 */
[----:B------:R-:W1:Y:S01]  /*4d00*/  LDC.64 R56, c[0x0][0xb10] ;  /* 0x0002c400ff387b82 */ /* 0x000e620000000a00 */
[----:B------:R-:W-:Y:S01]  /*4d10*/  UMOV UR56, URZ ;  /* 0x000000ff00387c82 */ /* 0x000fe20008000000 */
[----:B------:R-:W-:Y:S01]  /*4d20*/  UIADD3 UR52, UPT, UPT, UR48, 0x200, URZ ;  /* 0x0000020030347890 */ /* 0x000fe2000fffe0ff */
[----:B------:R-:W-:Y:S01]  /*4d30*/  UMOV UR50, URZ ;  /* 0x000000ff00327c82 */ /* 0x000fe20008000000 */
[----:B------:R-:W-:-:S04]  /*4d40*/  UMOV UR49, URZ ;  /* 0x000000ff00317c82 */ /* 0x000fc80008000000 */
[----:B------:R-:W1:Y:S08]  /*4d50*/  LDC.64 R24, c[0x0][0xb18] ;  /* 0x0002c600ff187b82 */ /* 0x000e700000000a00 */
[----:B------:R-:W1:Y:S08]  /*4d60*/  LDC.64 R22, c[0x0][0xb28] ;  /* 0x0002ca00ff167b82 */ /* 0x000e700000000a00 */
[----:B------:R-:W1:Y:S01]  /*4d70*/  LDC.64 R54, c[0x0][0x8b0] ;  /* 0x00022c00ff367b82 */ /* 0x000e620000000a00 */
[----:B---3--:R-:W-:-:S07]  /*4d80*/  IMAD.IADD R32, R0, 0x1, R32 ;  /* 0x0000000100207824 */ /* 0x008fce00078e0220 */
[----:B------:R-:W3:Y:S08]  /*4d90*/  LDC.64 R52, c[0x0][0x8a8] ;  /* 0x00022a00ff347b82 */ /* 0x000ef00000000a00 */
[----:B--2-4-:R-:W1:Y:S02]  /*4da0*/  LDC R62, c[0x0][0x374] ;  /* 0x0000dd00ff3e7b82 */ /* 0x014e640000000800 */
.L_x_109:
[----:B------:R-:W-:Y:S02]  /*4db0*/  LEA R0, R73, UR48, 0x3 ;  /* 0x0000003049007c11 */ /* 0x000fe4000f8e18ff */
[----:B------:R-:W-:Y:S02]  /*4dc0*/  SHF.L.U32 R2, R67, 0x1f, RZ ;  /* 0x0000001f43027819 */ /* 0x000fe400000006ff */
[----:B-1----:R-:W-:Y:S02]  /*4dd0*/  LEA R16, R73, UR48, 0x4 ;  /* 0x0000003049107c11 */ /* 0x002fe4000f8e20ff */
[----:B------:R-:W2:Y:S02]  /*4de0*/  SYNCS.PHASECHK.TRANS64.TRYWAIT P0, [R0+URZ+0x70], R2 ;  /* 0x00007002000075a7 */ /* 0x000ea400080011ff */
[----:B--2---:R-:W-:Y:S05]  /*4df0*/  @!P0 BRA `(.L_x_79) ;  /* 0x0000002800848947 */ /* 0x004fea0003800000 */
.L_x_149:
[----:B------:R-:W4:Y:S01]  /*4e00*/  LDC.64 R10, c[0x0][0xb10] ;  /* 0x0002c400ff0a7b82 */ /* 0x000f220000000a00 */
[----:B------:R-:W3:Y:S01]  /*4e10*/  LDS.128 R16, [R16+0x100] ;  /* 0x0001000010107984 */ /* 0x000ee20000000c00 */
[----:B-1----:R-:W-:Y:S01]  /*4e20*/  ISETP.NE.AND P1, PT, R27, 0x1, PT ;  /* 0x000000011b00780c */ /* 0x002fe20003f25270 */
[----:B--2---:R-:W-:Y:S01]  /*4e30*/  VIADD R0, R0, 0x80 ;  /* 0x0000008000007836 */ /* 0x004fe20000000000 */
[----:B------:R-:W-:Y:S04]  /*4e40*/  ISETP.GE.AND P0, PT, R26, 0x1, PT ;  /* 0x000000011a00780c */ /* 0x000fe80003f06270 */
[----:B------:R-:W1:Y:S01]  /*4e50*/  LDC.64 R8, c[0x0][0xb18] ;  /* 0x0002c600ff087b82 */ /* 0x000e620000000a00 */
[----:B------:R-:W-:Y:S01]  /*4e60*/  PRMT R0, RZ, 0x654, R0 ;  /* 0x00000654ff007816 */ /* 0x000fe20000000000 */
[----:B------:R-:W-:Y:S01]  /*4e70*/  @!PT LDS RZ, [RZ] ;  /* 0x00000000fffff984 */ /* 0x000fe20000000800 */
[----:B------:R-:W-:Y:S01]  /*4e80*/  @!PT LDS RZ, [RZ] ;  /* 0x00000000fffff984 */ /* 0x000fe20000000800 */
[----:B------:R-:W-:Y:S01]  /*4e90*/  @!PT LDS RZ, [RZ] ;  /* 0x00000000fffff984 */ /* 0x000fe20000000800 */
[----:B------:R-:W-:Y:S01]  /*4ea0*/  @!PT LDS RZ, [RZ] ;  /* 0x00000000fffff984 */ /* 0x000fe20000000800 */
[----:B------:R2:W-:Y:S06]  /*4eb0*/  MEMBAR.ALL.CTA ;  /* 0x0000000000007992 */ /* 0x0005ec0000008000 */
[----:B--2---:R-:W2:Y:S01]  /*4ec0*/  FENCE.VIEW.ASYNC.S ;  /* 0x00000000000073c6 */ /* 0x004ea20000000000 */
[----:B------:R-:W1:Y:S08]  /*4ed0*/  @!P1 LDC R12, c[0x0][0xb20] ;  /* 0x0002c800ff0c9b82 */ /* 0x000e700000000800 */
[----:B------:R-:W1:Y:S01]  /*4ee0*/  @!P1 LDC R7, c[0x0][0xb0c] ;  /* 0x0002c300ff079b82 */ /* 0x000e620000000800 */
[----:B--2---:R2:W-:Y:S01]  /*4ef0*/  SYNCS.ARRIVE.TRANS64.RED.A1T0 RZ, [R0+URZ], RZ ;  /* 0x000000ff00ff79a7 */ /* 0x0045e200081004ff */
[----:B---3--:R-:W-:Y:S04]  /*4f00*/  LOP3.LUT P4, RZ, R18, 0x1, RZ, 0xc0, !PT ;  /* 0x0000000112ff7812 */ /* 0x008fe8000788c0ff */
[----:B------:R-:W-:Y:S09]  /*4f10*/  P2R R71, PR, RZ, 0x10 ;  /* 0x00000010ff477803 */ /* 0x000ff20000000000 */
[----:B------:R-:W-:Y:S02]  /*4f20*/  @P4 MOV R30, R16 ;  /* 0x00000010001e4202 */ /* 0x000fe40000000f00 */
[----:B------:R-:W-:Y:S01]  /*4f30*/  @P4 LOP3.LUT R29, R17, 0xffff, RZ, 0xc0, !PT ;  /* 0x0000ffff111d4812 */ /* 0x000fe200078ec0ff */
[----:B--2-4-:R-:W-:Y:S06]  /*4f40*/  @!P0 BRA `(.L_x_80) ;  /* 0x0000000000a48947 */ /* 0x014fec0003800000 */
[----:B------:R-:W-:Y:S01]  /*4f50*/  IMAD.HI.U32 R0, R62, R25, RZ ;  /* 0x000000193e007227 */ /* 0x000fe200078e00ff */
[----:B------:R-:W-:Y:S02]  /*4f60*/  ISETP.NE.AND P0, PT, R24, 0x1, PT ;  /* 0x000000011800780c */ /* 0x000fe40003f05270 */
[----:B------:R-:W-:Y:S01]  /*4f70*/  ISETP.NE.AND P2, PT, R26, 0x1, PT ;  /* 0x000000011a00780c */ /* 0x000fe20003f45270 */
[----:B------:R-:W-:Y:S01]  /*4f80*/  IMAD.HI.U32 R4, R63, R56, RZ ;  /* 0x000000383f047227 */ /* 0x000fe200078e00ff */
[----:B------:R-:W-:Y:S02]  /*4f90*/  SHF.R.U32.HI R0, RZ, R61, R0 ;  /* 0x0000003dff007219 */ /* 0x000fe40000011600 */
[----:B------:R-:W-:Y:S01]  /*4fa0*/  ISETP.NE.AND P3, PT, R28, 0x1, PT ;  /* 0x000000011c00780c */ /* 0x000fe20003f65270 */
[----:B------:R-:W-:Y:S01]  /*4fb0*/  IMAD.HI.U32 R6, R29, R25, RZ ;  /* 0x000000191d067227 */ /* 0x000fe200078e00ff */
[-C--:B------:R-:W-:Y:S02]  /*4fc0*/  SHF.R.U32.HI R4, RZ, R57.reuse, R4 ;  /* 0x00000039ff047219 */ /* 0x080fe40000011604 */
[----:B------:R-:W-:Y:S01]  /*4fd0*/  SEL R0, R62, R0, !P0 ;  /* 0x000000003e007207 */ /* 0x000fe20004000000 */
[----:B------:R-:W-:Y:S01]  /*4fe0*/  IMAD.HI.U32 R5, R30, R56, RZ ;  /* 0x000000381e057227 */ /* 0x000fe200078e00ff */
[----:B------:R-:W-:Y:S03]  /*4ff0*/  SEL R4, R63, R4, !P3 ;  /* 0x000000043f047207 */ /* 0x000fe60005800000 */
[-C--:B------:R-:W-:Y:S01]  /*5000*/  IMAD.HI.U32 R3, R0, R22.reuse, RZ ;  /* 0x0000001600037227 */ /* 0x080fe200078e00ff */
[----:B------:R-:W-:Y:S03]  /*5010*/  SHF.R.U32.HI R5, RZ, R57, R5 ;  /* 0x00000039ff057219 */ /* 0x000fe60000011605 */
[----:B------:R-:W-:Y:S01]  /*5020*/  IMAD.HI.U32 R2, R4, R22, RZ ;  /* 0x0000001604027227 */ /* 0x000fe200078e00ff */
[----:B------:R-:W-:Y:S02]  /*5030*/  @P2 SHF.R.U32.HI R0, RZ, R23, R3 ;  /* 0x00000017ff002219 */ /* 0x000fe40000011603 */
[----:B------:R-:W-:Y:S02]  /*5040*/  SHF.R.U32.HI R3, RZ, R61, R6 ;  /* 0x0000003dff037219 */ /* 0x000fe40000011606 */
[----:B------:R-:W-:Y:S01]  /*5050*/  @P2 SHF.R.U32.HI R4, RZ, R23, R2 ;  /* 0x00000017ff042219 */ /* 0x000fe20000011602 */
[----:B------:R-:W-:Y:S01]  /*5060*/  IMAD R0, R26, R0, RZ ;  /* 0x000000001a007224 */ /* 0x000fe200078e02ff */
[----:B------:R-:W-:Y:S02]  /*5070*/  SEL R3, R29, R3, !P0 ;  /* 0x000000031d037207 */ /* 0x000fe40004000000 */
[----:B------:R-:W-:Y:S01]  /*5080*/  SEL R2, R30, R5, !P3 ;  /* 0x000000051e027207 */ /* 0x000fe20005800000 */
[----:B------:R-:W-:Y:S01]  /*5090*/  IMAD R5, R26, R4, RZ ;  /* 0x000000041a057224 */ /* 0x000fe200078e02ff */
[C---:B------:R-:W-:Y:S01]  /*50a0*/  ISETP.GE.AND P0, PT, R3.reuse, R0, PT ;  /* 0x000000000300720c */ /* 0x040fe20003f06270 */
[C---:B------:R-:W-:Y:S03]  /*50b0*/  IMAD.HI.U32 R0, R3.reuse, R22, RZ ;  /* 0x0000001603007227 */ /* 0x040fe600078e00ff */
[C---:B------:R-:W-:Y:S02]  /*50c0*/  ISETP.GE.OR P0, PT, R2.reuse, R5, P0 ;  /* 0x000000050200720c */ /* 0x040fe40000706670 */
[----:B------:R-:W-:Y:S04]  /*50d0*/  SHF.R.U32.HI R0, RZ, R23, R0 ;  /* 0x00000017ff007219 */ /* 0x000fe80000011600 */
[C---:B------:R-:W-:Y:S05]  /*50e0*/  SEL R6, R3.reuse, R0, !P2 ;  /* 0x0000000003067207 */ /* 0x040fea0005000000 */
        /* <DEDUP_REMOVED lines=14> */
[----:B------:R-:W-:Y:S07]  /*51d0*/  IMAD R29, R3, R24, R29 ;  /* 0x00000018031d7224 */ /* 0x000fee00078e021d */
.L_x_80:
[----:B-1----:R-:W-:Y:S01]  /*51e0*/  @!P1 ISETP.NE.AND P0, PT, R8, 0x1, PT ;  /* 0x000000010800980c */ /* 0x002fe20003f05270 */
[----:B------:R-:W-:Y:S01]  /*51f0*/  @!P1 IMAD.HI.U32 R0, R30, R10, RZ ;  /* 0x0000000a1e009227 */ /* 0x000fe200078e00ff */
[----:B------:R-:W-:Y:S01]  /*5200*/  @!P1 ISETP.NE.AND P2, PT, R7, 0x1, PT ;  /* 0x000000010700980c */ /* 0x000fe20003f45270 */
[----:B------:R-:W-:Y:S01]  /*5210*/  ULOP3.LUT UP0, URZ, UR52, 0x1b0, URZ, 0xc0, !UPT ;  /* 0x000001b034ff7892 */ /* 0x000fe2000f80c0ff */
[----:B------:R-:W-:Y:S01]  /*5220*/  R2UR UR42, R21 ;  /* 0x00000000152a72ca */ /* 0x000fe200000e0000 */
[----:B------:R-:W-:Y:S01]  /*5230*/  @!P1 IMAD.HI.U32 R2, R29, R9, RZ ;  /* 0x000000091d029227 */ /* 0x000fe200078e00ff */
[----:B------:R-:W-:Y:S02]  /*5240*/  @!P1 SHF.R.U32.HI R0, RZ, R11, R0 ;  /* 0x0000000bff009219 */ /* 0x000fe40000011600 */
[----:B------:R-:W-:Y:S01]  /*5250*/  R2UR UR41, R20 ;  /* 0x00000000142972ca */ /* 0x000fe200000e0000 */
[----:B------:R-:W-:Y:S01]  /*5260*/  VIADD R73, R73, 0x1 ;  /* 0x0000000149497836 */ /* 0x000fe20000000000 */
[----:B------:R-:W-:Y:S02]  /*5270*/  @!P1 SHF.R.U32.HI R2, RZ, R12, R2 ;  /* 0x0000000cff029219 */ /* 0x000fe40000011602 */
[----:B------:R-:W-:Y:S02]  /*5280*/  @!P1 SEL R3, R30, R0, !P2 ;  /* 0x000000001e039207 */ /* 0x000fe40005000000 */
[----:B------:R-:W-:Y:S02]  /*5290*/  @!P1 SEL R2, R29, R2, !P0 ;  /* 0x000000021d029207 */ /* 0x000fe40004000000 */
[----:B------:R-:W-:Y:S01]  /*52a0*/  @P4 SHF.R.U32.HI R66, RZ, 0x10, R17 ;  /* 0x00000010ff424819 */ /* 0x000fe20000011611 */
[----:B------:R-:W-:Y:S02]  /*52b0*/  USHF.L.U32 UR42, UR42, 0x6, URZ ;  /* 0x000000062a2a7899 */ /* 0x000fe400080006ff */
[----:B------:R-:W-:Y:S02]  /*52c0*/  @!P1 IMAD.IADD R0, R2, 0x1, -R3 ;  /* 0x0000000102009824 */ /* 0x000fe400078e0a03 */
[----:B------:R-:W-:Y:S01]  /*52d0*/  @!P1 IMAD.IADD R2, R3, 0x1, -R2 ;  /* 0x0000000103029824 */ /* 0x000fe200078e0a02 */
[----:B------:R-:W-:Y:S01]  /*52e0*/  USHF.L.U32 UR41, UR41, 0x6, URZ ;  /* 0x0000000629297899 */ /* 0x000fe200080006ff */
[----:B------:R-:W-:Y:S02]  /*52f0*/  @!P1 IMAD R30, R0, R7, R30 ;  /* 0x00000007001e9224 */ /* 0x000fe400078e021e */
[----:B------:R-:W-:Y:S01]  /*5300*/  @!P1 IMAD R29, R2, R8, R29 ;  /* 0x00000008021d9224 */ /* 0x000fe200078e021d */
[----:B------:R-:W-:Y:S08]  /*5310*/  BRA.U !UP0, `(.L_x_81) ;  /* 0x00000001087c7547 */ /* 0x000ff0000b800000 */
[----:B------:R-:W1:Y:S01]  /*5320*/  LDCU.64 UR8, c[0x4][0x80] ;  /* 0x01001000ff0877ac */ /* 0x000e620008000a00 */
[----:B------:R-:W-:Y:S01]  /*5330*/  MOV R2, 0x0 ;  /* 0x0000000000027802 */ /* 0x000fe20000000f00 */
[----:B------:R-:W-:Y:S02]  /*5340*/  HFMA2 R12, -RZ, RZ, 0, 5.9604644775390625e-08 ;  /* 0x00000001ff0c7431 */ /* 0x000fe400000001ff */
[----:B------:R-:W-:Y:S01]  /*5350*/  IMAD.MOV.U32 R8, RZ, RZ, 0x70 ;  /* 0x00000070ff087424 */ /* 0x000fe200078e00ff */
[----:B------:R2:W3:Y:S01]  /*5360*/  LDC.64 R14, c[0x4][R2] ;  /* 0x01000000020e7b82 */ /* 0x0004e20000000a00 */
[----:B------:R-:W4:Y:S01]  /*5370*/  LDCU.64 UR6, c[0x4][0x88] ;  /* 0x01001100ff0677ac */ /* 0x000f220008000a00 */
[----:B------:R-:W-:Y:S01]  /*5380*/  IMAD.MOV.U32 R13, RZ, RZ, RZ ;  /* 0x000000ffff0d7224 */ /* 0x000fe200078e00ff */
[----:B------:R-:W2:Y:S01]  /*5390*/  LDCU.64 UR4, c[0x4][0x8] ;  /* 0x01000100ff0477ac */ /* 0x000ea20008000a00 */
[----:B-1----:R-:W-:Y:S01]  /*53a0*/  MOV R5, UR9 ;  /* 0x0000000900057c02 */ /* 0x002fe20008000f00 */
[----:B------:R-:W-:Y:S01]  /*53b0*/  IMAD.U32 R4, RZ, RZ, UR8 ;  /* 0x00000008ff047e24 */ /* 0x000fe2000f8e00ff */
[----:B----4-:R-:W-:Y:S01]  /*53c0*/  MOV R7, UR7 ;  /* 0x0000000700077c02 */ /* 0x010fe20008000f00 */
[----:B------:R-:W-:Y:S01]  /*53d0*/  IMAD.U32 R6, RZ, RZ, UR6 ;  /* 0x00000006ff067e24 */ /* 0x000fe2000f8e00ff */
[----:B--2---:R-:W-:Y:S01]  /*53e0*/  MOV R11, UR5 ;  /* 0x00000005000b7c02 */ /* 0x004fe20008000f00 */
[----:B------:R-:W-:Y:S02]  /*53f0*/  IMAD.U32 R10, RZ, RZ, UR4 ;  /* 0x00000004ff0a7e24 */ /* 0x000fe4000f8e00ff */
[----:B------:R-:W-:Y:S07]  /*5400*/  LEPC R20, `(.L_x_82) ;  /* 0x000000001014794e */ /* 0x000fee0000000000 */
[----:B---3-5:R-:W-:Y:S05]  /*5410*/  CALL.ABS.NOINC R14 ;  /* 0x000000000e007343 */ /* 0x028fea0003c00000 */
.L_x_82:
[----:B------:R-:W1:Y:S01]  /*5420*/  LDCU.64 UR8, c[0x4][0x80] ;  /* 0x01001000ff0877ac */ /* 0x000e620008000a00 */
[----:B------:R-:W2:Y:S01]  /*5430*/  LDC.64 R2, c[0x4][R2] ;  /* 0x0100000002027b82 */ /* 0x000ea20000000a00 */
[----:B------:R-:W-:Y:S02]  /*5440*/  HFMA2 R12, -RZ, RZ, 0, 5.9604644775390625e-08 ;  /* 0x00000001ff0c7431 */ /* 0x000fe400000001ff */
[----:B------:R-:W-:Y:S02]  /*5450*/  IMAD.MOV.U32 R8, RZ, RZ, 0x70 ;  /* 0x00000070ff087424 */ /* 0x000fe400078e00ff */
[----:B------:R-:W-:Y:S01]  /*5460*/  IMAD.MOV.U32 R13, RZ, RZ, RZ ;  /* 0x000000ffff0d7224 */ /* 0x000fe200078e00ff */
[----:B------:R-:W3:Y:S01]  /*5470*/  LDCU.64 UR6, c[0x4][0x88] ;  /* 0x01001100ff0677ac */ /* 0x000ee20008000a00 */
[----:B------:R-:W4:Y:S01]  /*5480*/  LDCU.64 UR4, c[0x4][0x8] ;  /* 0x01000100ff0477ac */ /* 0x000f220008000a00 */
[----:B-1----:R-:W-:Y:S02]  /*5490*/  MOV R4, UR8 ;  /* 0x0000000800047c02 */ /* 0x002fe40008000f00 */
[----:B------:R-:W-:Y:S02]  /*54a0*/  MOV R5, UR9 ;  /* 0x0000000900057c02 */ /* 0x000fe40008000f00 */
[----:B---3--:R-:W-:Y:S01]  /*54b0*/  MOV R7, UR7 ;  /* 0x0000000700077c02 */ /* 0x008fe20008000f00 */
[----:B------:R-:W-:Y:S01]  /*54c0*/  IMAD.U32 R6, RZ, RZ, UR6 ;  /* 0x00000006ff067e24 */ /* 0x000fe2000f8e00ff */
[----:B----4-:R-:W-:Y:S01]  /*54d0*/  MOV R11, UR5 ;  /* 0x00000005000b7c02 */ /* 0x010fe20008000f00 */
[----:B------:R-:W-:Y:S02]  /*54e0*/  IMAD.U32 R10, RZ, RZ, UR4 ;  /* 0x00000004ff0a7e24 */ /* 0x000fe4000f8e00ff */
[----:B------:R-:W-:Y:S07]  /*54f0*/  LEPC R20, `(.L_x_81) ;  /* 0x000000001014794e */ /* 0x000fee0000000000 */
[----:B--2---:R-:W-:Y:S05]  /*5500*/  CALL.ABS.NOINC R2 ;  /* 0x0000000002007343 */ /* 0x004fea0003c00000 */
.L_x_81:
[----:B------:R-:W-:Y:S01]  /*5510*/  ISETP.NE.U32.AND P4, PT, R54, RZ, PT ;  /* 0x000000ff3600720c */ /* 0x000fe20003f85070 */
[----:B------:R-:W-:Y:S01]  /*5520*/  UISETP.NE.AND UP2, UPT, UR53, URZ, UPT ;  /* 0x000000ff3500728c */ /* 0x000fe2000bf45270 */
[----:B------:R-:W-:Y:S01]  /*5530*/  ISETP.NE.U32.AND P2, PT, RZ, UR38, PT ;  /* 0x00000026ff007c0c */ /* 0x000fe2000bf45070 */
[----:B------:R-:W-:Y:S01]  /*5540*/  UISETP.NE.U32.AND UP1, UPT, UR44, URZ, UPT ;  /* 0x000000ff2c00728c */ /* 0x000fe2000bf25070 */
[----:B------:R-:W-:Y:S01]  /*5550*/  ISETP.NE.AND.EX P4, PT, R55, RZ, PT, P4 ;  /* 0x000000ff3700720c */ /* 0x000fe20003f85340 */
[----:B------:R-:W-:Y:S01]  /*5560*/  UPLOP3.LUT UP0, UPT, UPT, UPT, UPT, 0x40, 0x4 ;  /* 0x000000000004789c */ /* 0x000fe20003f0e870 */
[----:B------:R-:W-:Y:S01]  /*5570*/  ISETP.NE.AND.EX P2, PT, RZ, UR39, PT, P2 ;  /* 0x00000027ff007c0c */ /* 0x000fe2000bf45320 */
[----:B------:R-:W-:Y:S01]  /*5580*/  UISETP.NE.AND.EX UP1, UPT, UR45, URZ, UPT, UP1 ;  /* 0x000000ff2d00728c */ /* 0x000fe2000bf25310 */
[----:B------:R-:W-:Y:S04]  /*5590*/  PLOP3.LUT P1, PT, PT, PT, UP2, 0x80, 0x8 ;  /* 0x000000000008781c */ /* 0x000fe80003f2f028 */
[----:B------:R-:W-:Y:S06]  /*55a0*/  @UP2 UPLOP3.LUT UP0, UPT, UPT, UPT, UP1, 0x80, 0x8 ;  /* 0x000000000008289c */ /* 0x000fec0003f0f010 */
[----:B------:R-:W-:Y:S01]  /*55b0*/  PLOP3.LUT P0, PT, PT, PT, UP0, 0x80, 0x8 ;  /* 0x000000000008781c */ /* 0x000fe20003f0f008 */
[----:B------:R-:W-:Y:S01]  /*55c0*/  @!UPT UIADD3 URZ, UPT, UPT, URZ, URZ, URZ ;  /* 0x000000fffffff290 */ /* 0x000fe2000fffe0ff */
[----:B------:R-:W-:Y:S11]  /*55d0*/  BRA.U !UP1, `(.L_x_83) ;  /* 0x0000000109387547 */ /* 0x000ff6000b800000 */
[----:B------:R-:W-:Y:S01]  /*55e0*/  UISETP.NE.U32.AND UP0, UPT, UR38, URZ, UPT ;  /* 0x000000ff2600728c */ /* 0x000fe2000bf05070 */
[----:B------:R-:W-:Y:S02]  /*55f0*/  HFMA2 R0, -RZ, RZ, 0, 5.9604644775390625e-08 ;  /* 0x00000001ff007431 */ /* 0x000fe400000001ff */
[----:B------:R-:W-:Y:S01]  /*5600*/  IMAD.MOV.U32 R60, RZ, RZ, 0x1 ;  /* 0x00000001ff3c7424 */ /* 0x000fe200078e00ff */
[----:B------:R-:W-:Y:S06]  /*5610*/  UISETP.NE.AND.EX UP0, UPT, UR39, URZ, UPT, UP0 ;  /* 0x000000ff2700728c */ /* 0x000fec000bf05300 */
[----:B------:R-:W-:Y:S05]  /*5620*/  PLOP3.LUT P3, PT, PT, PT, UP0, 0x80, 0x8 ;  /* 0x000000000008781c */ /* 0x000fea0003f6f008 */
[----:B------:R-:W1:Y:S01]  /*5630*/  @UP0 LDCU.64 UR6, c[0x0][0x888] ;  /* 0x00011100ff0607ac */ /* 0x000e620008000a00 */
[----:B------:R-:W-:Y:S07]  /*5640*/  @UP0 UIMAD UR4, UR36, UR44, URZ ;  /* 0x0000002c240402a4 */ /* 0x000fee000f8e02ff */
[----:B------:R-:W-:Y:S01]  /*5650*/  @!P3 PRMT R60, R0, 0x7610, R60 ;  /* 0x00007610003cb816 */ /* 0x000fe2000000003c */
[----:B-1----:R-:W-:Y:S03]  /*5660*/  @UP0 UIMAD.WIDE UR6, UR4, 0x4, UR6 ;  /* 0x00000004040608a5 */ /* 0x002fe6000f8e0206 */
[----:B------:R-:W1:Y:S03]  /*5670*/  @!UP0 LDCU UR4, c[0x0][0x880] ;  /* 0x00011000ff0487ac */ /* 0x000e660008000800 */
[----:B------:R-:W-:Y:S01]  /*5680*/  IMAD.U32 R2, RZ, RZ, UR6 ;  /* 0x00000006ff027e24 */ /* 0x000fe2000f8e00ff */
[----:B------:R-:W-:Y:S05]  /*5690*/  MOV R3, UR7 ;  /* 0x0000000700037c02 */ /* 0x000fea0008000f00 */
[----:B-----5:R2:W5:Y:S02]  /*56a0*/  @P3 LDG.E R35, desc[UR46][R2.64] ;  /* 0x0000002e02233981 */ /* 0x020564000c1e1900 */
[----:B-12---:R-:W-:Y:S02]  /*56b0*/  @!P3 IMAD.U32 R35, RZ, RZ, UR4 ;  /* 0x00000004ff23be24 */ /* 0x006fe4000f8e00ff */
.L_x_83:
[----:B------:R-:W-:Y:S05]  /*56c0*/  @!P4 BRA `(.L_x_84) ;  /* 0x000000000020c947 */ /* 0x000fea0003800000 */
[----:B------:R-:W-:Y:S04]  /*56d0*/  ISETP.NE.U32.AND P3, PT, R52, RZ, PT ;  /* 0x000000ff3400720c */ /* 0x000fe80003f65070 */
[----:B------:R-:W-:Y:S11]  /*56e0*/  ISETP.NE.AND.EX P3, PT, R53, RZ, PT, P3 ;  /* 0x000000ff3500720c */ /* 0x000ff60003f65330 */
[----:B------:R-:W-:Y:S02]  /*56f0*/  @!UPT UIADD3 URZ, UPT, UPT, URZ, URZ, URZ ;  /* 0x000000fffffff290 */ /* 0x000fe4000fffe0ff */
[----:B------:R-:W1:Y:S01]  /*5700*/  @P3 LDC.64 R2, c[0x0][0x8a8] ;  /* 0x00022a00ff023b82 */ /* 0x000e620000000a00 */
[----:B------:R-:W-:Y:S04]  /*5710*/  @P3 IMAD R0, R54, UR36, RZ ;  /* 0x0000002436003c24 */ /* 0x000fe8000f8e02ff */
[----:B-1----:R-:W-:Y:S05]  /*5720*/  @P3 IMAD.WIDE R2, R0, 0x4, R2 ;  /* 0x0000000400023825 */ /* 0x002fea00078e0202 */
[----:B-----5:R1:W5:Y:S02]  /*5730*/  @P3 LDG.E R33, desc[UR46][R2.64] ;  /* 0x0000002e02213981 */ /* 0x020364000c1e1900 */
[----:B-1----:R-:W2:Y:S02]  /*5740*/  @!P3 LDC R33, c[0x0][0x8a0] ;  /* 0x00022800ff21bb82 */ /* 0x002ea40000000800 */
.L_x_84:
[----:B-----5:R-:W-:Y:S01]  /*5750*/  FSETP.NEU.AND P3, PT, R35, RZ, PT ;  /* 0x000000ff2300720b */ /* 0x020fe20003f6d000 */
[----:B------:R-:W-:Y:S01]  /*5760*/  IMAD.U32 R2, RZ, RZ, UR56 ;  /* 0x00000038ff027e24 */ /* 0x000fe2000f8e00ff */
[----:B------:R-:W-:Y:S01]  /*5770*/  SEL R5, RZ, 0xffffffff, P2 ;  /* 0xffffffffff057807 */ /* 0x000fe20001000000 */
[----:B------:R-:W-:Y:S01]  /*5780*/  ULOP3.LUT UR4, UR51, 0x1, URZ, 0x3c, !UPT ;  /* 0x0000000133047892 */ /* 0x000fe2000f8e3cff */
[----:B------:R-:W-:Y:S01]  /*5790*/  @P1 LOP3.LUT P2, RZ, R60, 0xff, RZ, 0xc0, !PT ;  /* 0x000000ff3cff1812 */ /* 0x000fe2000784c0ff */
[----:B------:R-:W-:Y:S01]  /*57a0*/  BSSY B1, `(.L_x_85) ;  /* 0x000003d000017945 */ /* 0x000fe20003800000 */
[----:B------:R-:W-:Y:S01]  /*57b0*/  @P1 SEL R0, RZ, 0xffffffff, P3 ;  /* 0xffffffffff001807 */ /* 0x000fe20001800000 */
[----:B------:R-:W-:Y:S01]  /*57c0*/  IMAD.MOV.U32 R47, RZ, RZ, 0x1 ;  /* 0x00000001ff2f7424 */ /* 0x000fe200078e00ff */
[----:B------:R-:W-:Y:S01]  /*57d0*/  LEA R2, R2, UR48, 0x3 ;  /* 0x0000003002027c11 */ /* 0x000fe2000f8e18ff */
[----:B------:R-:W-:Y:S01]  /*57e0*/  IMAD.U32 R45, RZ, RZ, UR4 ;  /* 0x00000004ff2d7e24 */ /* 0x000fe2000f8e00ff */
[----:B------:R-:W-:Y:S01]  /*57f0*/  @P0 SEL R0, R5, R0, !P2 ;  /* 0x0000000005000207 */ /* 0x000fe20005000000 */
[----:B------:R-:W-:Y:S01]  /*5800*/  IMAD.U32 R46, RZ, RZ, UR56 ;  /* 0x00000038ff2e7e24 */ /* 0x000fe2000f8e00ff */
[C---:B------:R-:W-:Y:S02]  /*5810*/  LEA R44, R31.reuse, UR48, 0x3 ;  /* 0x000000301f2c7c11 */ /* 0x040fe4000f8e18ff */
[----:B------:R-:W-:Y:S02]  /*5820*/  CS2R R50, SRZ ;  /* 0x0000000000327805 */ /* 0x000fe4000001ff00 */
[----:B------:R-:W-:Y:S02]  /*5830*/  @P1 LOP3.LUT R0, R0, 0x1, RZ, 0xc0, !PT ;  /* 0x0000000100001812 */ /* 0x000fe400078ec0ff */
[----:B------:R-:W-:Y:S02]  /*5840*/  CS2R R48, SRZ ;  /* 0x0000000000307805 */ /* 0x000fe4000001ff00 */
[----:B------:R-:W-:Y:S02]  /*5850*/  SHF.L.U32 R3, R68, 0x1f, RZ ;  /* 0x0000001f44037819 */ /* 0x000fe400000006ff */
[----:B------:R-:W-:Y:S02]  /*5860*/  CS2R R42, SRZ ;  /* 0x00000000002a7805 */ /* 0x000fe4000001ff00 */
[----:B------:R-:W-:Y:S02]  /*5870*/  ISETP.NE.U32.OR P5, PT, R0, 0x1, !P1 ;  /* 0x000000010000780c */ /* 0x000fe40004fa5470 */
[----:B------:R-:W-:Y:S02]  /*5880*/  CS2R R40, SRZ ;  /* 0x0000000000287805 */ /* 0x000fe4000001ff00 */
[----:B------:R-:W-:Y:S02]  /*5890*/  PLOP3.LUT P2, PT, PT, PT, UP1, 0x80, 0x8 ;  /* 0x000000000008781c */ /* 0x000fe40003f4f018 */
[----:B------:R-:W-:Y:S02]  /*58a0*/  LEA.HI R34, R31, R31, RZ, 0x1 ;  /* 0x0000001f1f227211 */ /* 0x000fe400078f08ff */
[----:B------:R-:W-:Y:S02]  /*58b0*/  LOP3.LUT P4, R72, R60, 0xff, RZ, 0xc0, !PT ;  /* 0x000000ff3c487812 */ /* 0x000fe4000788c0ff */
[----:B------:R-:W-:Y:S02]  /*58c0*/  SEL R4, RZ, 0xffffffff, P3 ;  /* 0xffffffffff047807 */ /* 0x000fe40001800000 */
[----:B------:R-:W-:Y:S02]  /*58d0*/  P2R R74, PR, RZ, 0x20 ;  /* 0x00000020ff4a7803 */ /* 0x000fe40000000000 */
[----:B------:R-:W-:Y:S03]  /*58e0*/  @P5 SHF.L.U32 R0, R45, 0x1f, RZ ;  /* 0x0000001f2d005819 */ /* 0x000fe600000006ff */
[----:B------:R-:W-:Y:S01]  /*58f0*/  @P2 SEL R4, R5, R4, !P4 ;  /* 0x0000000405042207 */ /* 0x000fe20006000000 */
[----:B------:R1:W3:Y:S03]  /*5900*/  @P5 SYNCS.PHASECHK.TRANS64.TRYWAIT P1, [R2+URZ+0x30], R0 ;  /* 0x00003000020055a7 */ /* 0x0002e600080211ff */
[----:B------:R-:W-:Y:S04]  /*5910*/  LOP3.LUT R4, R4, 0x1, RZ, 0xc0, !PT ;  /* 0x0000000104047812 */ /* 0x000fe800078ec0ff */
[----:B------:R-:W-:Y:S04]  /*5920*/  ISETP.NE.U32.AND P2, PT, R4, 0x1, PT ;  /* 0x000000010400780c */ /* 0x000fe80003f45070 */
[----:B------:R-:W-:Y:S01]  /*5930*/  P2R R76, PR, RZ, 0x4 ;  /* 0x00000004ff4c7803 */ /* 0x000fe20000000000 */
[----:B------:R4:W2:Y:S01]  /*5940*/  SYNCS.PHASECHK.TRANS64.TRYWAIT P0, [R44+URZ+0x90], R3 ;  /* 0x000090032c0075a7 */ /* 0x0008a200080011ff */
[C---:B-1----:R-:W-:Y:S01]  /*5950*/  IMAD.SHL.U32 R0, R34.reuse, 0x20, RZ ;  /* 0x0000002022007824 */ /* 0x042fe200078e00ff */
[----:B------:R-:W-:Y:S04]  /*5960*/  LOP3.LUT R34, R34, 0xffe, RZ, 0xc0, !PT ;  /* 0x00000ffe22227812 */ /* 0x000fe800078ec0ff */
[----:B------:R-:W-:Y:S01]  /*5970*/  LOP3.LUT R0, R0, 0xffffffc0, RZ, 0xc0, !PT ;  /* 0xffffffc000007812 */ /* 0x000fe200078ec0ff */
[----:B------:R-:W-:Y:S04]  /*5980*/  IMAD.IADD R34, R31, 0x1, -R34 ;  /* 0x000000011f227824 */ /* 0x000fe800078e0a22 */
[----:B------:R-:W-:Y:S04]  /*5990*/  IMAD.IADD R0, R32, 0x1, R0 ;  /* 0x0000000120007824 */ /* 0x000fe800078e0200 */
[----:B------:R-:W-:Y:S01]  /*59a0*/  IMAD R34, R34, 0x100000, R0 ;  /* 0x0010000022227824 */ /* 0x000fe200078e0200 */
[----:B---3--:R-:W-:Y:S01]  /*59b0*/  @P5 SEL R47, RZ, 0x1, !P1 ;  /* 0x00000001ff2f5807 */ /* 0x008fe20004800000 */
[----:B----4-:R-:W-:Y:S06]  /*59c0*/  @!P5 BRA `(.L_x_86) ;  /* 0x000000000068d947 */ /* 0x010fec0003800000 */
[----:B------:R-:W-:Y:S01]  /*59d0*/  HFMA2 R43, -RZ, RZ, 0, 0 ;  /* 0x00000000ff2b7431 */ /* 0x000fe200000001ff */
[----:B------:R-:W-:Y:S01]  /*59e0*/  ISETP.NE.AND P1, PT, R47, RZ, PT ;  /* 0x000000ff2f00720c */ /* 0x000fe20003f25270 */
[----:B------:R-:W-:Y:S01]  /*59f0*/  IMAD.U32 R0, RZ, RZ, UR56 ;  /* 0x00000038ff007e24 */ /* 0x000fe2000f8e00ff */
[----:B------:R-:W-:Y:S11]  /*5a00*/  BSSY B0, `(.L_x_87) ;  /* 0x0000005000007945 */ /* 0x000ff60003800000 */
[----:B------:R-:W-:Y:S05]  /*5a10*/  @P1 BRA `(.L_x_88) ;  /* 0x00000000000c1947 */ /* 0x000fea0003800000 */
[----:B------:R-:W-:Y:S04]  /*5a20*/  SHF.L.U32 R4, R45, 0x1f, RZ ;  /* 0x0000001f2d047819 */ /* 0x000fe800000006ff */
[----:B------:R-:W1:Y:S02]  /*5a30*/  SYNCS.PHASECHK.TRANS64.TRYWAIT P1, [R2+URZ+0x30], R4 ;  /* 0x00003004020075a7 */ /* 0x000e6400080211ff */
[----:B-1----:R-:W-:Y:S05]  /*5a40*/  @!P1 BRA `(.L_x_89) ;  /* 0x0000001c00849947 */ /* 0x002fea0003800000 */
.L_x_88:
[----:B------:R-:W-:Y:S05]  /*5a50*/  BSYNC B0 ;  /* 0x0000000000007941 */ /* 0x000fea0003800000 */
.L_x_87:
[----:B------:R-:W-:Y:S01]  /*5a60*/  ISETP.NE.AND P1, PT, R76, RZ, PT ;  /* 0x000000ff4c00720c */ /* 0x000fe20003f25270 */
[----:B------:R-:W-:Y:S01]  /*5a70*/  IMAD.MOV.U32 R42, RZ, RZ, RZ ;  /* 0x000000ffff2a7224 */ /* 0x000fe200078e00ff */
[----:B------:R-:W-:Y:S02]  /*5a80*/  CS2R R40, SRZ ;  /* 0x0000000000287805 */ /* 0x000fe4000001ff00 */
[----:B------:R-:W-:Y:S02]  /*5a90*/  CS2R R50, SRZ ;  /* 0x0000000000327805 */ /* 0x000fe4000001ff00 */
[----:B------:R-:W-:Y:S07]  /*5aa0*/  CS2R R48, SRZ ;  /* 0x0000000000307805 */ /* 0x000fee000001ff00 */
[----:B-1----:R-:W-:Y:S01]  /*5ab0*/  @P1 IMAD R2, R0, 0x800, R64 ;  /* 0x0000080000021824 */ /* 0x002fe200078e0240 */
[----:B------:R-:W-:Y:S05]  /*5ac0*/  @P1 WARPSYNC.ALL ;  /* 0x0000000000001948 */ /* 0x000fea0003800000 */
[----:B------:R-:W-:Y:S01]  /*5ad0*/  @P1 LEA R2, R2, UR48, 0x1 ;  /* 0x0000003002021c11 */ /* 0x000fe2000f8e08ff */
[----:B------:R-:W-:Y:S04]  /*5ae0*/  UIADD3 UR5, UPT, UPT, UR56, 0x1, URZ ;  /* 0x0000000138057890 */ /* 0x000fe8000fffe0ff */
[----:B------:R1:W3:Y:S01]  /*5af0*/  @P1 LDSM.16.M88.4 R40, [R2+0x200] ;  /* 0x000200000228183b */ /* 0x0002e20000000200 */
[----:B------:R-:W-:Y:S01]  /*5b00*/  UISETP.NE.AND UP0, UPT, UR5, 0x3, UPT ;  /* 0x000000030500788c */ /* 0x000fe2000bf05270 */
[----:B------:R-:W-:Y:S03]  /*5b10*/  @P1 IMAD R0, R69, 0x2, R2 ;  /* 0x0000000245001824 */ /* 0x000fe600078e0202 */
[----:B------:R-:W-:Y:S02]  /*5b20*/  USEL UR4, URZ, 0x1, UP0 ;  /* 0x00000001ff047887 */ /* 0x000fe40008000000 */
[----:B------:R1:W4:Y:S01]  /*5b30*/  @P1 LDSM.16.M88.4 R48, [R0+0x200] ;  /* 0x000200000030183b */ /* 0x0003220000000200 */
[----:B------:R-:W-:Y:S03]  /*5b40*/  USEL UR5, UR5, URZ, UP0 ;  /* 0x000000ff05057287 */ /* 0x000fe60008000000 */
[----:B------:R-:W-:Y:S03]  /*5b50*/  LOP3.LUT R45, R45, UR4, RZ, 0x3c, !PT ;  /* 0x000000042d2d7c12 */ /* 0x000fe6000f8e3cff */
[----:B------:R-:W-:Y:S02]  /*5b60*/  IMAD.U32 R46, RZ, RZ, UR5 ;  /* 0x00000005ff2e7e24 */ /* 0x000fe4000f8e00ff */
.L_x_86:
[----:B------:R-:W-:Y:S05]  /*5b70*/  BSYNC B1 ;  /* 0x0000000000017941 */ /* 0x000fea0003800000 */
.L_x_85:
[----:B-1----:R-:W-:Y:S04]  /*5b80*/  SHF.R.U32.HI R0, RZ, 0x15, R34 ;  /* 0x00000015ff007819 */ /* 0x002fe80000011622 */
[----:B------:R-:W-:Y:S01]  /*5b90*/  LOP3.LUT P1, RZ, R0, 0x3, R65, 0x48, !PT ;  /* 0x0000000300ff7812 */ /* 0x000fe20007824841 */
[----:B------:R-:W-:Y:S01]  /*5ba0*/  @!UPT UIADD3 URZ, UPT, UPT, URZ, URZ, URZ ;  /* 0x000000fffffff290 */ /* 0x000fe2000fffe0ff */
[----:B--2---:R-:W-:Y:S11]  /*5bb0*/  @P0 BRA `(.L_x_90) ;  /* 0x0000000000080947 */ /* 0x004ff60003800000 */
[----:B------:R-:W1:Y:S02]  /*5bc0*/  SYNCS.PHASECHK.TRANS64.TRYWAIT P0, [R44+URZ+0x90], R3 ;  /* 0x000090032c0075a7 */ /* 0x000e6400080011ff */
[----:B-1----:R-:W-:Y:S05]  /*5bd0*/  @!P0 BRA `(.L_x_91) ;  /* 0x0000001c00348947 */ /* 0x002fea0003800000 */
.L_x_90:
[----:B------:R-:W-:Y:S05]  /*5be0*/  @!P1 BRA `(.L_x_92) ;  /* 0x0000000000409947 */ /* 0x000fea0003800000 */
[----:B------:R-:W2:Y:S01]  /*5bf0*/  LDCU.64 UR8, c[0x4][0x70] ;  /* 0x01000e00ff0877ac */ /* 0x000ea20008000a00 */
[----:B-1----:R-:W-:Y:S01]  /*5c00*/  MOV R3, 0x0 ;  /* 0x0000000000037802 */ /* 0x002fe20000000f00 */
[----:B------:R-:W-:Y:S02]  /*5c10*/  HFMA2 R12, -RZ, RZ, 0, 5.9604644775390625e-08 ;  /* 0x00000001ff0c7431 */ /* 0x000fe400000001ff */
[----:B------:R-:W-:Y:S02]  /*5c20*/  IMAD.MOV.U32 R8, RZ, RZ, 0x192 ;  /* 0x00000192ff087424 */ /* 0x000fe400078e00ff */
[----:B------:R-:W-:Y:S01]  /*5c30*/  IMAD.MOV.U32 R13, RZ, RZ, RZ ;  /* 0x000000ffff0d7224 */ /* 0x000fe200078e00ff */
[----:B------:R-:W1:Y:S01]  /*5c40*/  LDCU.64 UR6, c[0x4][0x78] ;  /* 0x01000f00ff0677ac */ /* 0x000e620008000a00 */
[----:B------:R-:W3:Y:S01]  /*5c50*/  LDC.64 R2, c[0x4][R3] ;  /* 0x0100000003027b82 */ /* 0x000ee20000000a00 */
[----:B------:R-:W5:Y:S01]  /*5c60*/  LDCU.64 UR4, c[0x4][0x10] ;  /* 0x01000200ff0477ac */ /* 0x000f620008000a00 */
[----:B--2---:R-:W-:Y:S01]  /*5c70*/  MOV R5, UR9 ;  /* 0x0000000900057c02 */ /* 0x004fe20008000f00 */
[----:B------:R-:W-:Y:S01]  /*5c80*/  IMAD.U32 R4, RZ, RZ, UR8 ;  /* 0x00000008ff047e24 */ /* 0x000fe2000f8e00ff */
[----:B-1----:R-:W-:Y:S01]  /*5c90*/  MOV R7, UR7 ;  /* 0x0000000700077c02 */ /* 0x002fe20008000f00 */
[----:B------:R-:W-:Y:S01]  /*5ca0*/  IMAD.U32 R6, RZ, RZ, UR6 ;  /* 0x00000006ff067e24 */ /* 0x000fe2000f8e00ff */
[----:B-----5:R-:W-:Y:S01]  /*5cb0*/  MOV R11, UR5 ;  /* 0x00000005000b7c02 */ /* 0x020fe20008000f00 */
[----:B------:R-:W-:Y:S02]  /*5cc0*/  IMAD.U32 R10, RZ, RZ, UR4 ;  /* 0x00000004ff0a7e24 */ /* 0x000fe4000f8e00ff */
[----:B------:R-:W-:Y:S07]  /*5cd0*/  LEPC R20, `(.L_x_92) ;  /* 0x000000001014794e */ /* 0x000fee0000000000 */
[----:B---34-:R-:W-:Y:S05]  /*5ce0*/  CALL.ABS.NOINC R2 ;  /* 0x0000000002007343 */ /* 0x018fea0003c00000 */
.L_x_92:
[----:B------:R-:W-:Y:S05]  /*5cf0*/  WARPSYNC.ALL ;  /* 0x0000000000007948 */ /* 0x000fea0003800000 */
[----:B------:R-:W-:Y:S01]  /*5d00*/  R2UR UR4, R34 ;  /* 0x00000000220472ca */ /* 0x000fe200000e0000 */
[----:B-1-3--:R-:W-:Y:S01]  /*5d10*/  HADD2.F32 R3, -RZ, R40.H0_H0 ;  /* 0x20000028ff037230 */ /* 0x00afe20000004100 */
[----:B------:R-:W-:Y:S01]  /*5d20*/  SHF.L.U32 R75, R69, 0x1, RZ ;  /* 0x00000001454b7819 */ /* 0x000fe200000006ff */
[----:B------:R-:W-:Y:S01]  /*5d30*/  HADD2.F32 R20, -RZ, R42.H0_H0 ;  /* 0x2000002aff147230 */ /* 0x000fe20000004100 */
[----:B------:R-:W-:Y:S01]  /*5d40*/  ISETP.NE.AND P0, PT, R70, RZ, PT ;  /* 0x000000ff4600720c */ /* 0x000fe20003f05270 */
[----:B------:R-:W-:Y:S08]  /*5d50*/  BSSY.RECONVERGENT B0, `(.L_x_93) ;  /* 0x000004d000007945 */ /* 0x000ff00003800200 */
[----:B------:R-:W1:Y:S02]  /*5d60*/  LDTM.16dp256bit.x4 R4, tmem[UR4] ;  /* 0x00000004000479ee */ /* 0x000e640008120000 */
[C---:B-1----:R-:W-:Y:S01]  /*5d70*/  FMUL R0, R33.reuse, R4 ;  /* 0x0000000421007220 */ /* 0x042fe20000400000 */
[----:B------:R-:W-:Y:S02]  /*5d80*/  HADD2.F32 R4, -RZ, R40.H1_H1 ;  /* 0x30000028ff047230 */ /* 0x000fe40000004100 */
[----:B------:R-:W-:Y:S01]  /*5d90*/  FMUL R2, R33, R5 ;  /* 0x0000000521027220 */ /* 0x000fe20000400000 */
[--C-:B------:R-:W-:Y:S02]  /*5da0*/  HADD2.F32 R5, -RZ, R41.reuse.H0_H0 ;  /* 0x20000029ff057230 */ /* 0x100fe40000004100 */
[----:B------:R-:W-:Y:S01]  /*5db0*/  FFMA R0, R35, R3, R0 ;  /* 0x0000000323007223 */ /* 0x000fe20000000000 */
[----:B------:R-:W-:Y:S01]  /*5dc0*/  FMUL R3, R33, R6 ;  /* 0x0000000621037220 */ /* 0x000fe20000400000 */
[----:B------:R-:W-:Y:S02]  /*5dd0*/  HADD2.F32 R6, -RZ, R41.H1_H1 ;  /* 0x30000029ff067230 */ /* 0x000fe40000004100 */
[----:B------:R-:W-:Y:S01]  /*5de0*/  FFMA R2, R35, R4, R2 ;  /* 0x0000000423027223 */ /* 0x000fe20000000002 */
[----:B------:R-:W-:Y:S01]  /*5df0*/  FMUL R7, R33, R7 ;  /* 0x0000000721077220 */ /* 0x000fe20000400000 */
[----:B------:R-:W-:Y:S01]  /*5e00*/  FFMA R3, R35, R5, R3 ;  /* 0x0000000523037223 */ /* 0x000fe20000000003 */
[C---:B------:R-:W-:Y:S01]  /*5e10*/  FMUL R4, R33.reuse, R8 ;  /* 0x0000000821047220 */ /* 0x040fe20000400000 */
[----:B------:R-:W-:Y:S01]  /*5e20*/  FMUL R5, R33, R9 ;  /* 0x0000000921057220 */ /* 0x000fe20000400000 */
[----:B------:R-:W-:Y:S01]  /*5e30*/  F2FP.F16.F32.PACK_AB R36, R2, R0 ;  /* 0x000000000224723e */ /* 0x000fe200000000ff */
[C---:B------:R-:W-:Y:S01]  /*5e40*/  FFMA R7, R35.reuse, R6, R7 ;  /* 0x0000000623077223 */ /* 0x040fe20000000007 */
[----:B------:R-:W-:Y:S02]  /*5e50*/  HADD2.F32 R0, -RZ, R42.H1_H1 ;  /* 0x3000002aff007230 */ /* 0x000fe40000004100 */
[----:B------:R-:W-:Y:S01]  /*5e60*/  FFMA R4, R35, R20, R4 ;  /* 0x0000001423047223 */ /* 0x000fe20000000004 */
[--C-:B------:R-:W-:Y:S02]  /*5e70*/  HADD2.F32 R2, -RZ, R43.reuse.H0_H0 ;  /* 0x2000002bff027230 */ /* 0x100fe40000004100 */
[----:B------:R-:W-:Y:S01]  /*5e80*/  FMUL R6, R33, R10 ;  /* 0x0000000a21067220 */ /* 0x000fe20000400000 */
[----:B------:R-:W-:Y:S01]  /*5e90*/  F2FP.F16.F32.PACK_AB R37, R7, R3 ;  /* 0x000000030725723e */ /* 0x000fe200000000ff */
[----:B------:R-:W-:Y:S02]  /*5ea0*/  HADD2.F32 R3, -RZ, R43.H1_H1 ;  /* 0x3000002bff037230 */ /* 0x000fe40000004100 */
[----:B------:R-:W-:Y:S01]  /*5eb0*/  FFMA R5, R35, R0, R5 ;  /* 0x0000000023057223 */ /* 0x000fe20000000005 */
[C---:B------:R-:W-:Y:S01]  /*5ec0*/  FMUL R11, R33.reuse, R11 ;  /* 0x0000000b210b7220 */ /* 0x040fe20000400000 */
[--C-:B----4-:R-:W-:Y:S02]  /*5ed0*/  HADD2.F32 R7, -RZ, R48.reuse.H0_H0 ;  /* 0x20000030ff077230 */ /* 0x110fe40000004100 */
[C---:B------:R-:W-:Y:S01]  /*5ee0*/  FMUL R8, R33.reuse, R12 ;  /* 0x0000000c21087220 */ /* 0x040fe20000400000 */
[----:B------:R-:W-:Y:S02]  /*5ef0*/  HADD2.F32 R0, -RZ, R48.H1_H1 ;  /* 0x30000030ff007230 */ /* 0x000fe40000004100 */
[----:B------:R-:W-:Y:S01]  /*5f00*/  FMUL R9, R33, R13 ;  /* 0x0000000d21097220 */ /* 0x000fe20000400000 */
[C---:B------:R-:W-:Y:S01]  /*5f10*/  FFMA R6, R35.reuse, R2, R6 ;  /* 0x0000000223067223 */ /* 0x040fe20000000006 */
[C---:B------:R-:W-:Y:S01]  /*5f20*/  FFMA R11, R35.reuse, R3, R11 ;  /* 0x00000003230b7223 */ /* 0x040fe2000000000b */
[C---:B------:R-:W-:Y:S01]  /*5f30*/  FFMA R8, R35.reuse, R7, R8 ;  /* 0x0000000723087223 */ /* 0x040fe20000000008 */
[----:B------:R-:W-:Y:S01]  /*5f40*/  FFMA R9, R35, R0, R9 ;  /* 0x0000000023097223 */ /* 0x000fe20000000009 */
[--C-:B------:R-:W-:Y:S02]  /*5f50*/  HADD2.F32 R2, -RZ, R49.reuse.H0_H0 ;  /* 0x20000031ff027230 */ /* 0x100fe40000004100 */
[C---:B------:R-:W-:Y:S01]  /*5f60*/  FMUL R10, R33.reuse, R14 ;  /* 0x0000000e210a7220 */ /* 0x040fe20000400000 */
[----:B------:R-:W-:Y:S02]  /*5f70*/  HADD2.F32 R0, -RZ, R49.H1_H1 ;  /* 0x30000031ff007230 */ /* 0x000fe40000004100 */
[----:B------:R-:W-:Y:S01]  /*5f80*/  FMUL R15, R33, R15 ;  /* 0x0000000f210f7220 */ /* 0x000fe20000400000 */
[----:B------:R-:W-:Y:S01]  /*5f90*/  F2FP.F16.F32.PACK_AB R38, R5, R4 ;  /* 0x000000040526723e */ /* 0x000fe200000000ff */
[----:B------:R-:W-:Y:S01]  /*5fa0*/  FFMA R10, R35, R2, R10 ;  /* 0x00000002230a7223 */ /* 0x000fe2000000000a */
[----:B------:R-:W-:Y:S01]  /*5fb0*/  FMUL R12, R33, R16 ;  /* 0x00000010210c7220 */ /* 0x000fe20000400000 */
[----:B------:R-:W-:Y:S01]  /*5fc0*/  FFMA R15, R35, R0, R15 ;  /* 0x00000000230f7223 */ /* 0x000fe2000000000f */
[--C-:B------:R-:W-:Y:S01]  /*5fd0*/  HADD2.F32 R0, -RZ, R50.reuse.H0_H0 ;  /* 0x20000032ff007230 */ /* 0x100fe20000004100 */
[----:B------:R-:W-:Y:S01]  /*5fe0*/  MOV R5, UR56 ;  /* 0x0000003800057c02 */ /* 0x000fe20008000f00 */
[----:B------:R-:W-:Y:S02]  /*5ff0*/  HADD2.F32 R2, -RZ, R50.H1_H1 ;  /* 0x30000032ff027230 */ /* 0x000fe40000004100 */
[C---:B------:R-:W-:Y:S01]  /*6000*/  FMUL R13, R33.reuse, R17 ;  /* 0x00000011210d7220 */ /* 0x040fe20000400000 */
[--C-:B------:R-:W-:Y:S02]  /*6010*/  HADD2.F32 R3, -RZ, R51.reuse.H0_H0 ;  /* 0x20000033ff037230 */ /* 0x100fe40000004100 */
[C---:B------:R-:W-:Y:S01]  /*6020*/  FMUL R14, R33.reuse, R18 ;  /* 0x00000012210e7220 */ /* 0x040fe20000400000 */
[----:B------:R-:W-:Y:S02]  /*6030*/  HADD2.F32 R4, -RZ, R51.H1_H1 ;  /* 0x30000033ff047230 */ /* 0x000fe40000004100 */
[----:B------:R-:W-:Y:S01]  /*6040*/  FMUL R19, R33, R19 ;  /* 0x0000001321137220 */ /* 0x000fe20000400000 */
[----:B------:R-:W-:Y:S01]  /*6050*/  FFMA R12, R35, R0, R12 ;  /* 0x00000000230c7223 */ /* 0x000fe2000000000c */
[----:B------:R-:W-:Y:S01]  /*6060*/  LEA R5, R5, R64, 0xb ;  /* 0x0000004005057211 */ /* 0x000fe200078e58ff */
[C---:B------:R-:W-:Y:S01]  /*6070*/  FFMA R13, R35.reuse, R2, R13 ;  /* 0x00000002230d7223 */ /* 0x040fe2000000000d */
[C---:B------:R-:W-:Y:S01]  /*6080*/  FFMA R14, R35.reuse, R3, R14 ;  /* 0x00000003230e7223 */ /* 0x040fe2000000000e */
[----:B------:R-:W-:Y:S01]  /*6090*/  FFMA R19, R35, R4, R19 ;  /* 0x0000000423137223 */ /* 0x000fe20000000013 */
[----:B------:R-:W-:Y:S02]  /*60a0*/  F2FP.F16.F32.PACK_AB R39, R11, R6 ;  /* 0x000000060b27723e */ /* 0x000fe400000000ff */
[----:B------:R-:W-:Y:S02]  /*60b0*/  LEA R5, R5, UR48, 0x1 ;  /* 0x0000003005057c11 */ /* 0x000fe4000f8e08ff */
[----:B------:R-:W-:Y:S02]  /*60c0*/  F2FP.F16.F32.PACK_AB R8, R9, R8 ;  /* 0x000000080908723e */ /* 0x000fe400000000ff */
[----:B------:R-:W-:Y:S01]  /*60d0*/  F2FP.F16.F32.PACK_AB R9, R15, R10 ;  /* 0x0000000a0f09723e */ /* 0x000fe200000000ff */
[----:B------:R1:W-:Y:S01]  /*60e0*/  STSM.16.M88.4 [R5+0x200], R36 ;  /* 0x0002002405007844 */ /* 0x0003e20000000200 */
[----:B------:R-:W-:Y:S02]  /*60f0*/  F2FP.F16.F32.PACK_AB R10, R13, R12 ;  /* 0x0000000c0d0a723e */ /* 0x000fe400000000ff */
[----:B------:R-:W-:Y:S02]  /*6100*/  F2FP.F16.F32.PACK_AB R11, R19, R14 ;  /* 0x0000000e130b723e */ /* 0x000fe400000000ff */
[----:B------:R-:W-:Y:S05]  /*6110*/  IADD3 R0, PT, PT, R75, 0x200, R5 ;  /* 0x000002004b007810 */ /* 0x000fea0007ffe005 */
[----:B------:R1:W-:Y:S01]  /*6120*/  STSM.16.M88.4 [R0], R8 ;  /* 0x0000000800007844 */ /* 0x0003e20000000200 */
[----:B------:R-:W-:Y:S01]  /*6130*/  @!PT LDS RZ, [RZ] ;  /* 0x00000000fffff984 */ /* 0x000fe20000000800 */
[----:B------:R-:W-:Y:S01]  /*6140*/  @!PT LDS RZ, [RZ] ;  /* 0x00000000fffff984 */ /* 0x000fe20000000800 */
[----:B------:R-:W-:Y:S01]  /*6150*/  @!PT LDS RZ, [RZ] ;  /* 0x00000000fffff984 */ /* 0x000fe20000000800 */
[----:B------:R-:W-:Y:S01]  /*6160*/  @!PT LDS RZ, [RZ] ;  /* 0x00000000fffff984 */ /* 0x000fe20000000800 */
[----:B------:R2:W-:Y:S07]  /*6170*/  MEMBAR.ALL.CTA ;  /* 0x0000000000007992 */ /* 0x0005ee0000008000 */
[----:B--2---:R-:W2:Y:S02]  /*6180*/  FENCE.VIEW.ASYNC.S ;  /* 0x00000000000073c6 */ /* 0x004ea40000000000 */
[----:B--2---:R-:W-:Y:S06]  /*6190*/  BAR.SYNC.DEFER_BLOCKING 0x1, 0x80 ;  /* 0x0042000000007b1d */ /* 0x004fec0000010000 */
[----:B------:R-:W-:Y:S05]  /*61a0*/  @P0 BRA `(.L_x_94) ;  /* 0x00000000001c0947 */ /* 0x000fea0003800000 */
[----:B------:R-:W-:Y:S02]  /*61b0*/  UIADD3 UR6, UP0, UPT, UR54, 0x680, URZ ;  /* 0x0000068036067890 */ /* 0x000fe4000ff1e0ff */
[----:B------:R-:W-:Y:S02]  /*61c0*/  ULEA UR4, UR56, UR48, 0xc ;  /* 0x0000003038047291 */ /* 0x000fe4000f8e60ff */
[----:B------:R-:W-:Y:S02]  /*61d0*/  UIADD3.X UR7, UPT, UPT, URZ, UR55, URZ, UP0, !UPT ;  /* 0x00000037ff077290 */ /* 0x000fe400087fe4ff */
[----:B------:R-:W-:Y:S01]  /*61e0*/  UIADD3 UR40, UPT, UPT, UR4, 0x200, URZ ;  /* 0x0000020004287890 */ /* 0x000fe2000fffe0ff */
[----:B------:R-:W-:Y:S08]  /*61f0*/  UMOV UR43, UR36 ;  /* 0x00000024002b7c82 */ /* 0x000ff00008000000 */
[----:B------:R2:W-:Y:S02]  /*6200*/  UTMASTG.3D [UR40], [UR6] ;  /* 0x00000028060073b5 */ /* 0x0005e40008010000 */
[----:B--2---:R0:W-:Y:S02]  /*6210*/  UTMACMDFLUSH ;  /* 0x00000000000079b7 */ /* 0x0041e40000000000 */
.L_x_94:
[----:B------:R-:W-:Y:S05]  /*6220*/  BSYNC.RECONVERGENT B0 ;  /* 0x0000000000007941 */ /* 0x000fea0003800200 */
.L_x_93:
[----:B------:R-:W-:Y:S01]  /*6230*/  UIADD3 UR40, UPT, UPT, UR56, 0x1, URZ ;  /* 0x0000000138287890 */ /* 0x000fe2000fffe0ff */
[----:B------:R-:W-:Y:S03]  /*6240*/  BSSY.RECONVERGENT B0, `(.L_x_95) ;  /* 0x0000005000007945 */ /* 0x000fe60003800200 */
[----:B------:R-:W-:Y:S04]  /*6250*/  UISETP.NE.AND UP0, UPT, UR40, 0x3, UPT ;  /* 0x000000032800788c */ /* 0x000fe8000bf05270 */
[----:B------:R-:W-:Y:S01]  /*6260*/  USEL UR43, UR40, URZ, UP0 ;  /* 0x000000ff282b7287 */ /* 0x000fe20008000000 */
[----:B------:R-:W-:Y:S11]  /*6270*/  @P0 BRA `(.L_x_96) ;  /* 0x0000000000040947 */ /* 0x000ff60003800000 */
[----:B------:R-:W-:Y:S04]  /*6280*/  DEPBAR.LE SB0, 0x1 ;  /* 0x000080400000791a */ /* 0x000fe80000000000 */
.L_x_96:
[----:B------:R-:W-:Y:S05]  /*6290*/  BSYNC.RECONVERGENT B0 ;  /* 0x0000000000007941 */ /* 0x000fea0003800200 */
.L_x_95:
[----:B------:R-:W-:Y:S01]  /*62a0*/  BAR.SYNC.DEFER_BLOCKING 0x1, 0x80 ;  /* 0x0042000000007b1d */ /* 0x000fe20000010000 */
[----:B------:R-:W-:Y:S01]  /*62b0*/  ISETP.NE.AND P1, PT, R74, RZ, PT ;  /* 0x000000ff4a00720c */ /* 0x000fe20003f25270 */
[----:B------:R-:W-:Y:S01]  /*62c0*/  UISETP.NE.AND UP0, UPT, UR50, URZ, UPT ;  /* 0x000000ff3200728c */ /* 0x000fe2000bf05270 */
[----:B------:R-:W-:Y:S11]  /*62d0*/  LEA R2, R46, UR48, 0x3 ;  /* 0x000000302e027c11 */ /* 0x000ff6000f8e18ff */
[----:B------:R-:W-:Y:S01]  /*62e0*/  @P1 SHF.L.U32 R3, R45, 0x1f, RZ ;  /* 0x0000001f2d031819 */ /* 0x000fe200000006ff */
[----:B------:R-:W-:Y:S06]  /*62f0*/  BRA.U !UP0, `(.L_x_97) ;  /* 0x0000000108247547 */ /* 0x000fec000b800000 */
[----:B------:R-:W-:Y:S01]  /*6300*/  IMAD.U32 R4, RZ, RZ, UR49 ;  /* 0x00000031ff047e24 */ /* 0x000fe2000f8e00ff */
[----:B-1----:R-:W-:Y:S01]  /*6310*/  MOV R0, UR37 ;  /* 0x0000002500007c02 */ /* 0x002fe20008000f00 */
[----:B------:R-:W-:Y:S03]  /*6320*/  UIADD3 UR49, UPT, UPT, UR49, 0x1, URZ ;  /* 0x0000000131317890 */ /* 0x000fe6000fffe0ff */
[----:B------:R-:W-:Y:S01]  /*6330*/  @P1 LEA R4, R4, UR48, 0x3 ;  /* 0x0000003004041c11 */ /* 0x000fe2000f8e18ff */
[----:B------:R-:W-:Y:S04]  /*6340*/  UISETP.NE.AND UP0, UPT, UR49, 0x3, UPT ;  /* 0x000000033100788c */ /* 0x000fe8000bf05270 */
[----:B------:R-:W-:Y:S01]  /*6350*/  @P1 VIADD R4, R4, 0x48 ;  /* 0x0000004804041836 */ /* 0x000fe20000000000 */
[----:B------:R-:W-:Y:S04]  /*6360*/  USEL UR49, UR49, URZ, UP0 ;  /* 0x000000ff31317287 */ /* 0x000fe80008000000 */
[----:B------:R-:W-:Y:S04]  /*6370*/  @P1 PRMT R0, R0, 0x654, R4 ;  /* 0x0000065400001816 */ /* 0x000fe80000000004 */
[----:B------:R2:W-:Y:S04]  /*6380*/  @P1 SYNCS.ARRIVE.TRANS64.RED.A1T0 RZ, [R0+URZ], RZ ;  /* 0x000000ff00ff19a7 */ /* 0x0005e800081004ff */
.L_x_97:
[----:B------:R-:W3:Y:S01]  /*6390*/  @P1 SYNCS.PHASECHK.TRANS64.TRYWAIT P0, [R2+URZ+0x30], R3 ;  /* 0x00003003020015a7 */ /* 0x000ee200080011ff */
[----:B------:R-:W-:Y:S01]  /*63a0*/  BSSY B1, `(.L_x_98) ;  /* 0x0000013000017945 */ /* 0x000fe20003800000 */
[----:B---3--:R-:W-:Y:S03]  /*63b0*/  @P1 SEL R47, RZ, 0x1, !P0 ;  /* 0x00000001ff2f1807 */ /* 0x008fe60004000000 */
[----:B------:R-:W-:Y:S05]  /*63c0*/  @!P1 BRA `(.L_x_99) ;  /* 0x0000000000409947 */ /* 0x000fea0003800000 */
[----:B------:R-:W-:Y:S01]  /*63d0*/  ISETP.NE.AND P1, PT, R76, RZ, PT ;  /* 0x000000ff4c00720c */ /* 0x000fe20003f25270 */
[----:B------:R-:W-:Y:S01]  /*63e0*/  BSSY B0, `(.L_x_100) ;  /* 0x0000009000007945 */ /* 0x000fe20003800000 */
[----:B------:R-:W-:Y:S11]  /*63f0*/  ISETP.NE.AND P0, PT, R47, RZ, PT ;  /* 0x000000ff2f00720c */ /* 0x000ff60003f05270 */
[----:B------:R-:W-:Y:S05]  /*6400*/  @P1 IMAD R3, R46, 0x800, R64 ;  /* 0x000008002e031824 */ /* 0x000fea00078e0240 */
[----:B------:R-:W-:Y:S05]  /*6410*/  @P1 LEA R3, R3, UR48, 0x1 ;  /* 0x0000003003031c11 */ /* 0x000fea000f8e08ff */
[----:B-12---:R-:W-:Y:S01]  /*6420*/  @P1 IMAD.IADD R0, R75, 0x1, R3 ;  /* 0x000000014b001824 */ /* 0x006fe200078e0203 */
[----:B------:R-:W-:Y:S06]  /*6430*/  @P0 BRA `(.L_x_101) ;  /* 0x00000000000c0947 */ /* 0x000fec0003800000 */
[----:B------:R-:W-:Y:S04]  /*6440*/  SHF.L.U32 R45, R45, 0x1f, RZ ;  /* 0x0000001f2d2d7819 */ /* 0x000fe800000006ff */
[----:B------:R-:W1:Y:S02]  /*6450*/  SYNCS.PHASECHK.TRANS64.TRYWAIT P0, [R2+URZ+0x30], R45 ;  /* 0x0000302d020075a7 */ /* 0x000e6400080011ff */
[----:B-1----:R-:W-:Y:S05]  /*6460*/  @!P0 BRA `(.L_x_102) ;  /* 0x0000001400248947 */ /* 0x002fea0003800000 */
.L_x_101:
[----:B------:R-:W-:Y:S05]  /*6470*/  BSYNC B0 ;  /* 0x0000000000007941 */ /* 0x000fea0003800000 */
.L_x_100:
[----:B------:R-:W-:Y:S11]  /*6480*/  ISETP.NE.AND P0, PT, R76, RZ, PT ;  /* 0x000000ff4c00720c */ /* 0x000ff60003f05270 */
[----:B------:R-:W-:Y:S02]  /*6490*/  @!UPT UIADD3 URZ, UPT, UPT, URZ, URZ, URZ ;  /* 0x000000fffffff290 */ /* 0x000fe4000fffe0ff */
[----:B------:R-:W-:Y:S05]  /*64a0*/  @P0 WARPSYNC.ALL ;  /* 0x0000000000000948 */ /* 0x000fea0003800000 */
[----:B------:R3:W4:Y:S04]  /*64b0*/  @P0 LDSM.16.M88.4 R40, [R3+0x200] ;  /* 0x000200000328083b */ /* 0x0007280000000200 */
[----:B------:R3:W2:Y:S02]  /*64c0*/  @P0 LDSM.16.M88.4 R48, [R0+0x200] ;  /* 0x000200000030083b */ /* 0x0006a40000000200 */
.L_x_99:
[----:B------:R-:W-:Y:S05]  /*64d0*/  BSYNC B1 ;  /* 0x0000000000017941 */ /* 0x000fea0003800000 */
.L_x_98:
[----:B-123--:R-:W-:Y:S05]  /*64e0*/  VIADD R0, R34, 0x20 ;  /* 0x0000002022007836 */ /* 0x00efea0000000000 */
[----:B------:R-:W-:Y:S04]  /*64f0*/  SHF.R.U32.HI R0, RZ, 0x15, R0 ;  /* 0x00000015ff007819 */ /* 0x000fe80000011600 */
[----:B------:R-:W-:Y:S11]  /*6500*/  LOP3.LUT P0, RZ, R0, 0x3, R65, 0x48, !PT ;  /* 0x0000000300ff7812 */ /* 0x000ff60007804841 */
[----:B------:R-:W-:Y:S02]  /*6510*/  @!UPT UIADD3 URZ, UPT, UPT, URZ, URZ, URZ ;  /* 0x000000fffffff290 */ /* 0x000fe4000fffe0ff */
[----:B------:R-:W-:Y:S05]  /*6520*/  @!P0 BRA `(.L_x_103) ;  /* 0x0000000000408947 */ /* 0x000fea0003800000 */
[----:B------:R-:W1:Y:S01]  /*6530*/  LDCU.64 UR8, c[0x4][0x70] ;  /* 0x01000e00ff0877ac */ /* 0x000e620008000a00 */
[----:B------:R-:W-:Y:S01]  /*6540*/  MOV R3, 0x0 ;  /* 0x0000000000037802 */ /* 0x000fe20000000f00 */
[----:B------:R-:W-:Y:S02]  /*6550*/  HFMA2 R12, -RZ, RZ, 0, 5.9604644775390625e-08 ;  /* 0x00000001ff0c7431 */ /* 0x000fe400000001ff */
[----:B------:R-:W-:Y:S02]  /*6560*/  IMAD.MOV.U32 R8, RZ, RZ, 0x192 ;  /* 0x00000192ff087424 */ /* 0x000fe400078e00ff */
[----:B------:R-:W-:Y:S01]  /*6570*/  IMAD.MOV.U32 R13, RZ, RZ, RZ ;  /* 0x000000ffff0d7224 */ /* 0x000fe200078e00ff */
[----:B------:R-:W2:Y:S01]  /*6580*/  LDCU.64 UR6, c[0x4][0x78] ;  /* 0x01000f00ff0677ac */ /* 0x000ea20008000a00 */
[----:B------:R-:W3:Y:S01]  /*6590*/  LDC.64 R2, c[0x4][R3] ;  /* 0x0100000003027b82 */ /* 0x000ee20000000a00 */
[----:B------:R-:W5:Y:S01]  /*65a0*/  LDCU.64 UR4, c[0x4][0x10] ;  /* 0x01000200ff0477ac */ /* 0x000f620008000a00 */
[----:B-1----:R-:W-:Y:S01]  /*65b0*/  MOV R5, UR9 ;  /* 0x0000000900057c02 */ /* 0x002fe20008000f00 */
[----:B------:R-:W-:Y:S01]  /*65c0*/  IMAD.U32 R4, RZ, RZ, UR8 ;  /* 0x00000008ff047e24 */ /* 0x000fe2000f8e00ff */
[----:B--2---:R-:W-:Y:S01]  /*65d0*/  MOV R7, UR7 ;  /* 0x0000000700077c02 */ /* 0x004fe20008000f00 */
[----:B------:R-:W-:Y:S01]  /*65e0*/  IMAD.U32 R6, RZ, RZ, UR6 ;  /* 0x00000006ff067e24 */ /* 0x000fe2000f8e00ff */
[----:B-----5:R-:W-:Y:S01]  /*65f0*/  MOV R11, UR5 ;  /* 0x00000005000b7c02 */ /* 0x020fe20008000f00 */
[----:B------:R-:W-:Y:S02]  /*6600*/  IMAD.U32 R10, RZ, RZ, UR4 ;  /* 0x00000004ff0a7e24 */ /* 0x000fe4000f8e00ff */
[----:B------:R-:W-:Y:S07]  /*6610*/  LEPC R20, `(.L_x_103) ;  /* 0x000000001014794e */ /* 0x000fee0000000000 */
[----:B---34-:R-:W-:Y:S05]  /*6620*/  CALL.ABS.NOINC R2 ;  /* 0x0000000002007343 */ /* 0x018fea0003c00000 */
.L_x_103:
[----:B------:R-:W-:Y:S01]  /*6630*/  ISETP.NE.AND P0, PT, R70, RZ, PT ;  /* 0x000000ff4600720c */ /* 0x000fe20003f05270 */
[----:B------:R-:W-:Y:S05]  /*6640*/  WARPSYNC.ALL ;  /* 0x0000000000007948 */ /* 0x000fea0003800000 */
[----:B------:R-:W-:Y:S01]  /*6650*/  R2UR UR4, R34 ;  /* 0x00000000220472ca */ /* 0x000fe200000e0000 */
[--C-:B----4-:R-:W-:Y:S01]  /*6660*/  HADD2.F32 R20, -RZ, R40.reuse.H0_H0 ;  /* 0x20000028ff147230 */ /* 0x110fe20000004100 */
[----:B------:R-:W-:Y:S01]  /*6670*/  R2UR UR5, R44 ;  /* 0x000000002c0572ca */ /* 0x000fe200000e0000 */
[----:B------:R-:W-:Y:S01]  /*6680*/  HADD2.F32 R21, -RZ, R40.H1_H1 ;  /* 0x30000028ff157230 */ /* 0x000fe20000004100 */
[----:B------:R-:W-:Y:S01]  /*6690*/  BSSY.RECONVERGENT B0, `(.L_x_104) ;  /* 0x0000053000007945 */ /* 0x000fe20003800200 */
[--C-:B------:R-:W-:Y:S02]  /*66a0*/  HADD2.F32 R34, -RZ, R41.reuse.H0_H0 ;  /* 0x20000029ff227230 */ /* 0x100fe40000004100 */
[----:B------:R-:W-:Y:S02]  /*66b0*/  HADD2.F32 R36, -RZ, R41.H1_H1 ;  /* 0x30000029ff247230 */ /* 0x000fe40000004100 */
[--C-:B------:R-:W-:Y:S02]  /*66c0*/  HADD2.F32 R37, -RZ, R42.reuse.H0_H0 ;  /* 0x2000002aff257230 */ /* 0x100fe40000004100 */
[----:B------:R-:W-:Y:S02]  /*66d0*/  HADD2.F32 R38, -RZ, R42.H1_H1 ;  /* 0x3000002aff267230 */ /* 0x000fe40000004100 */
[----:B------:R-:W1:Y:S01]  /*66e0*/  LDTM.16dp256bit.x4 R4, tmem[UR4+0x20] ;  /* 0x00002004000479ee */ /* 0x000e620008120000 */
[----:B------:R-:W-:Y:S01]  /*66f0*/  NOP ;  /* 0x0000000000007918 */ /* 0x000fe20000000000 */
[----:B------:R-:W-:Y:S01]  /*6700*/  UIADD3 UR5, UPT, UPT, UR5, 0xb0, URZ ;  /* 0x000000b005057890 */ /* 0x000fe2000fffe0ff */
[--C-:B------:R-:W-:Y:S02]  /*6710*/  HADD2.F32 R39, -RZ, R43.reuse.H0_H0 ;  /* 0x2000002bff277230 */ /* 0x100fe40000004100 */
[----:B------:R-:W-:Y:S01]  /*6720*/  HADD2.F32 R40, -RZ, R43.H1_H1 ;  /* 0x3000002bff287230 */ /* 0x000fe20000004100 */
[----:B------:R-:W-:Y:S01]  /*6730*/  UPRMT UR5, UR37, 0x654, UR5 ;  /* 0x0000065425057896 */ /* 0x000fe20008000005 */
[--C-:B------:R-:W-:Y:S02]  /*6740*/  HADD2.F32 R41, -RZ, R48.reuse.H0_H0 ;  /* 0x20000030ff297230 */ /* 0x100fe40000004100 */
[----:B------:R-:W-:Y:S02]  /*6750*/  HADD2.F32 R42, -RZ, R48.H1_H1 ;  /* 0x30000030ff2a7230 */ /* 0x000fe40000004100 */
[--C-:B------:R-:W-:Y:S02]  /*6760*/  HADD2.F32 R43, -RZ, R49.reuse.H0_H0 ;  /* 0x20000031ff2b7230 */ /* 0x100fe40000004100 */
[----:B------:R-:W-:Y:S02]  /*6770*/  HADD2.F32 R44, -RZ, R49.H1_H1 ;  /* 0x30000031ff2c7230 */ /* 0x000fe40000004100 */
[----:B-1----:R-:W-:Y:S01]  /*6780*/  SYNCS.ARRIVE.TRANS64.RED.A1T0 RZ, [UR5], RZ ;  /* 0x000000ffffff79a7 */ /* 0x002fe20008100405 */
[--C-:B------:R-:W-:Y:S02]  /*6790*/  HADD2.F32 R45, -RZ, R50.reuse.H0_H0 ;  /* 0x20000032ff2d7230 */ /* 0x100fe40000004100 */
[----:B------:R-:W-:Y:S02]  /*67a0*/  HADD2.F32 R46, -RZ, R50.H1_H1 ;  /* 0x30000032ff2e7230 */ /* 0x000fe40000004100 */
[--C-:B------:R-:W-:Y:S02]  /*67b0*/  HADD2.F32 R47, -RZ, R51.reuse.H0_H0 ;  /* 0x20000033ff2f7230 */ /* 0x100fe40000004100 */
[----:B------:R-:W-:Y:S02]  /*67c0*/  HADD2.F32 R48, -RZ, R51.H1_H1 ;  /* 0x30000033ff307230 */ /* 0x000fe40000004100 */
[C---:B------:R-:W-:Y:S01]  /*67d0*/  FMUL R4, R33.reuse, R4 ;  /* 0x0000000421047220 */ /* 0x040fe20000400000 */
[C---:B------:R-:W-:Y:S01]  /*67e0*/  FMUL R5, R33.reuse, R5 ;  /* 0x0000000521057220 */ /* 0x040fe20000400000 */
[C---:B------:R-:W-:Y:S01]  /*67f0*/  FMUL R6, R33.reuse, R6 ;  /* 0x0000000621067220 */ /* 0x040fe20000400000 */
[----:B------:R-:W-:Y:S01]  /*6800*/  FMUL R7, R33, R7 ;  /* 0x0000000721077220 */ /* 0x000fe20000400000 */
[C---:B------:R-:W-:Y:S01]  /*6810*/  FFMA R4, R35.reuse, R20, R4 ;  /* 0x0000001423047223 */ /* 0x040fe20000000004 */
[C---:B------:R-:W-:Y:S01]  /*6820*/  FFMA R5, R35.reuse, R21, R5 ;  /* 0x0000001523057223 */ /* 0x040fe20000000005 */
[C---:B------:R-:W-:Y:S01]  /*6830*/  FFMA R6, R35.reuse, R34, R6 ;  /* 0x0000002223067223 */ /* 0x040fe20000000006 */
[----:B------:R-:W-:Y:S01]  /*6840*/  FFMA R7, R35, R36, R7 ;  /* 0x0000002423077223 */ /* 0x000fe20000000007 */
[C---:B------:R-:W-:Y:S01]  /*6850*/  FMUL R8, R33.reuse, R8 ;  /* 0x0000000821087220 */ /* 0x040fe20000400000 */
[----:B------:R-:W-:Y:S01]  /*6860*/  FMUL R9, R33, R9 ;  /* 0x0000000921097220 */ /* 0x000fe20000400000 */
[----:B------:R-:W-:Y:S01]  /*6870*/  F2FP.F16.F32.PACK_AB R4, R5, R4 ;  /* 0x000000040504723e */ /* 0x000fe200000000ff */
[----:B------:R-:W-:Y:S01]  /*6880*/  FMUL R10, R33, R10 ;  /* 0x0000000a210a7220 */ /* 0x000fe20000400000 */
[----:B------:R-:W-:Y:S01]  /*6890*/  F2FP.F16.F32.PACK_AB R5, R7, R6 ;  /* 0x000000060705723e */ /* 0x000fe200000000ff */
[C---:B------:R-:W-:Y:S01]  /*68a0*/  FFMA R8, R35.reuse, R37, R8 ;  /* 0x0000002523087223 */ /* 0x040fe20000000008 */
[----:B------:R-:W-:Y:S01]  /*68b0*/  FFMA R9, R35, R38, R9 ;  /* 0x0000002623097223 */ /* 0x000fe20000000009 */
[C---:B------:R-:W-:Y:S01]  /*68c0*/  FMUL R11, R33.reuse, R11 ;  /* 0x0000000b210b7220 */ /* 0x040fe20000400000 */
[C---:B------:R-:W-:Y:S01]  /*68d0*/  FMUL R0, R33.reuse, R12 ;  /* 0x0000000c21007220 */ /* 0x040fe20000400000 */
[----:B------:R-:W-:Y:S01]  /*68e0*/  FMUL R2, R33, R13 ;  /* 0x0000000d21027220 */ /* 0x000fe20000400000 */
[----:B------:R-:W-:Y:S01]  /*68f0*/  FFMA R10, R35, R39, R10 ;  /* 0x00000027230a7223 */ /* 0x000fe2000000000a */
[----:B------:R-:W-:Y:S01]  /*6900*/  FMUL R3, R33, R14 ;  /* 0x0000000e21037220 */ /* 0x000fe20000400000 */
[----:B------:R-:W-:Y:S01]  /*6910*/  F2FP.F16.F32.PACK_AB R6, R9, R8 ;  /* 0x000000080906723e */ /* 0x000fe200000000ff */
[----:B------:R-:W-:Y:S01]  /*6920*/  FFMA R11, R35, R40, R11 ;  /* 0x00000028230b7223 */ /* 0x000fe2000000000b */
[C---:B------:R-:W-:Y:S01]  /*6930*/  FMUL R15, R33.reuse, R15 ;  /* 0x0000000f210f7220 */ /* 0x040fe20000400000 */
[----:B------:R-:W-:Y:S01]  /*6940*/  FMUL R12, R33, R16 ;  /* 0x00000010210c7220 */ /* 0x000fe20000400000 */
[----:B------:R-:W-:Y:S01]  /*6950*/  FFMA R0, R35, R41, R0 ;  /* 0x0000002923007223 */ /* 0x000fe20000000000 */
[----:B------:R-:W-:Y:S01]  /*6960*/  MOV R8, UR43 ;  /* 0x0000002b00087c02 */ /* 0x000fe20008000f00 */
[----:B------:R-:W-:Y:S01]  /*6970*/  FMUL R13, R33, R17 ;  /* 0x00000011210d7220 */ /* 0x000fe20000400000 */
[----:B------:R-:W-:Y:S01]  /*6980*/  FFMA R2, R35, R42, R2 ;  /* 0x0000002a23027223 */ /* 0x000fe20000000002 */
[----:B------:R-:W-:Y:S01]  /*6990*/  FMUL R14, R33, R18 ;  /* 0x00000012210e7220 */ /* 0x000fe20000400000 */
[C---:B------:R-:W-:Y:S01]  /*69a0*/  FFMA R3, R35.reuse, R43, R3 ;  /* 0x0000002b23037223 */ /* 0x040fe20000000003 */
[----:B------:R-:W-:Y:S01]  /*69b0*/  FFMA R15, R35, R44, R15 ;  /* 0x0000002c230f7223 */ /* 0x000fe2000000000f */
[----:B------:R-:W-:Y:S01]  /*69c0*/  FMUL R19, R33, R19 ;  /* 0x0000001321137220 */ /* 0x000fe20000400000 */
[C---:B------:R-:W-:Y:S01]  /*69d0*/  FFMA R12, R35.reuse, R45, R12 ;  /* 0x0000002d230c7223 */ /* 0x040fe2000000000c */
        /* <DEDUP_REMOVED lines=23> */
[----:B------:R-:W-:Y:S02]  /*6b50*/  UIADD3 UR5, UPT, UPT, UR41, 0x20, URZ ;  /* 0x0000002029057890 */ /* 0x000fe4000fffe0ff */
[----:B------:R-:W-:Y:S02]  /*6b60*/  UIADD3 UR4, UPT, UPT, UR10, 0x200, URZ ;  /* 0x000002000a047890 */ /* 0x000fe4000fffe0ff */
[----:B------:R-:W-:Y:S01]  /*6b70*/  UIADD3.X UR9, UPT, UPT, URZ, UR55, URZ, UP0, !UPT ;  /* 0x00000037ff097290 */ /* 0x000fe200087fe4ff */
[----:B------:R-:W-:Y:S01]  /*6b80*/  UMOV UR6, UR42 ;  /* 0x0000002a00067c82 */ /* 0x000fe20008000000 */
[----:B------:R-:W-:Y:S07]  /*6b90*/  UMOV UR7, UR36 ;  /* 0x0000002400077c82 */ /* 0x000fee0008000000 */
[----:B------:R2:W-:Y:S02]  /*6ba0*/  UTMASTG.3D [UR4], [UR8] ;  /* 0x00000004080073b5 */ /* 0x0005e40008010000 */
[----:B--2---:R0:W-:Y:S02]  /*6bb0*/  UTMACMDFLUSH ;  /* 0x00000000000079b7 */ /* 0x0041e40000000000 */
.L_x_105:
[----:B------:R-:W-:Y:S05]  /*6bc0*/  BSYNC.RECONVERGENT B0 ;  /* 0x0000000000007941 */ /* 0x000fea0003800200 */
.L_x_104:
[----:B------:R-:W-:Y:S01]  /*6bd0*/  UIADD3 UR43, UPT, UPT, UR43, 0x1, URZ ;  /* 0x000000012b2b7890 */ /* 0x000fe2000fffe0ff */
[----:B------:R-:W-:Y:S03]  /*6be0*/  BSSY.RECONVERGENT B0, `(.L_x_106) ;  /* 0x0000008000007945 */ /* 0x000fe60003800200 */
[----:B------:R-:W-:Y:S04]  /*6bf0*/  UISETP.NE.AND UP0, UPT, UR43, 0x3, UPT ;  /* 0x000000032b00788c */ /* 0x000fe8000bf05270 */
[----:B------:R-:W-:Y:S02]  /*6c00*/  UISETP.EQ.XOR UP1, UPT, UR40, 0x3, !UP0 ;  /* 0x000000032800788c */ /* 0x000fe4000c722a70 */
[----:B------:R-:W-:Y:S02]  /*6c10*/  USEL UR56, UR43, URZ, UP0 ;  /* 0x000000ff2b387287 */ /* 0x000fe40008000000 */
[----:B------:R-:W-:Y:S04]  /*6c20*/  USEL UR4, URZ, 0x1, !UP1 ;  /* 0x00000001ff047887 */ /* 0x000fe8000c800000 */
[----:B------:R-:W-:Y:S01]  /*6c30*/  ULOP3.LUT UR51, UR51, UR4, URZ, 0x3c, !UPT ;  /* 0x0000000433337292 */ /* 0x000fe2000f8e3cff */
[----:B------:R-:W-:Y:S11]  /*6c40*/  @P0 BRA `(.L_x_107) ;  /* 0x0000000000040947 */ /* 0x000ff60003800000 */
[----:B------:R-:W-:Y:S04]  /*6c50*/  DEPBAR.LE SB0, 0x1 ;  /* 0x000080400000791a */ /* 0x000fe80000000000 */
.L_x_107:
[----:B------:R-:W-:Y:S05]  /*6c60*/  BSYNC.RECONVERGENT B0 ;  /* 0x0000000000007941 */ /* 0x000fea0003800200 */
.L_x_106:
[----:B------:R-:W-:Y:S01]  /*6c70*/  BAR.SYNC.DEFER_BLOCKING 0x1, 0x80 ;  /* 0x0042000000007b1d */ /* 0x000fe20000010000 */
[----:B------:R-:W-:Y:S01]  /*6c80*/  UISETP.NE.AND UP0, UPT, UR50, -0x2, UPT ;  /* 0xfffffffe3200788c */ /* 0x000fe2000bf05270 */
[----:B------:R-:W-:Y:S08]  /*6c90*/  IADD3 R31, PT, PT, R31, 0x1, RZ ;  /* 0x000000011f1f7810 */ /* 0x000ff00007ffe0ff */
[----:B------:R-:W-:Y:S05]  /*6ca0*/  BRA.U !UP0, `(.L_x_108) ;  /* 0x0000000108287547 */ /* 0x000fea000b800000 */
[----:B------:R-:W-:Y:S01]  /*6cb0*/  ISETP.NE.AND P0, PT, R74, RZ, PT ;  /* 0x000000ff4a00720c */ /* 0x000fe20003f05270 */
[----:B------:R-:W-:Y:S01]  /*6cc0*/  IMAD.U32 R2, RZ, RZ, UR49 ;  /* 0x00000031ff027e24 */ /* 0x000fe2000f8e00ff */
[----:B------:R-:W-:Y:S01]  /*6cd0*/  UIADD3 UR49, UPT, UPT, UR49, 0x1, URZ ;  /* 0x0000000131317890 */ /* 0x000fe2000fffe0ff */
[----:B------:R-:W-:Y:S03]  /*6ce0*/  IMAD.U32 R0, RZ, RZ, UR37 ;  /* 0x00000025ff007e24 */ /* 0x000fe6000f8e00ff */
[----:B------:R-:W-:Y:S04]  /*6cf0*/  UISETP.NE.AND UP0, UPT, UR49, 0x3, UPT ;  /* 0x000000033100788c */ /* 0x000fe8000bf05270 */
[----:B------:R-:W-:Y:S03]  /*6d00*/  USEL UR49, UR49, URZ, UP0 ;  /* 0x000000ff31317287 */ /* 0x000fe60008000000 */
[----:B------:R-:W-:Y:S05]  /*6d10*/  @P0 LEA R2, R2, UR48, 0x3 ;  /* 0x0000003002020c11 */ /* 0x000fea000f8e18ff */
[----:B------:R-:W-:Y:S05]  /*6d20*/  @P0 VIADD R2, R2, 0x48 ;  /* 0x0000004802020836 */ /* 0x000fea0000000000 */
[----:B------:R-:W-:Y:S04]  /*6d30*/  @P0 PRMT R0, R0, 0x654, R2 ;  /* 0x0000065400000816 */ /* 0x000fe80000000002 */
[----:B------:R2:W-:Y:S03]  /*6d40*/  @P0 SYNCS.ARRIVE.TRANS64.RED.A1T0 RZ, [R0+URZ], RZ ;  /* 0x000000ff00ff09a7 */ /* 0x0005e600081004ff */
.L_x_108:
[----:B------:R-:W-:Y:S01]  /*6d50*/  ISETP.NE.AND P2, PT, R71, RZ, PT ;  /* 0x000000ff4700720c */ /* 0x000fe20003f45270 */
[----:B------:R-:W-:Y:S01]  /*6d60*/  UIADD3 UR50, UPT, UPT, UR50, 0x2, URZ ;  /* 0x0000000232327890 */ /* 0x000fe2000fffe0ff */
[----:B------:R-:W-:Y:S01]  /*6d70*/  ISETP.NE.AND P0, PT, R73, 0x2, PT ;  /* 0x000000024900780c */ /* 0x000fe20003f05270 */
[----:B------:R-:W-:Y:S01]  /*6d80*/  IMAD.IADD R20, R29, 0x1, R58 ;  /* 0x000000011d147824 */ /* 0x000fe200078e023a */
[----:B------:R-:W-:Y:S01]  /*6d90*/  ISETP.NE.AND P1, PT, R31, 0x4, PT ;  /* 0x000000041f00780c */ /* 0x000fe20003f25270 */
[----:B------:R-:W-:Y:S01]  /*6da0*/  IMAD.IADD R21, R30, 0x1, R59 ;  /* 0x000000011e157824 */ /* 0x000fe200078e023b */
[----:B------:R-:W-:Y:S02]  /*6db0*/  SEL R2, RZ, 0x1, P0 ;  /* 0x00000001ff027807 */ /* 0x000fe40000000000 */
[----:B--2---:R-:W-:Y:S02]  /*6dc0*/  SEL R0, RZ, 0x1, P1 ;  /* 0x00000001ff007807 */ /* 0x004fe40000800000 */
[----:B------:R-:W-:Y:S02]  /*6dd0*/  LOP3.LUT R67, R67, R2, RZ, 0x3c, !PT ;  /* 0x0000000243437212 */ /* 0x000fe400078e3cff */
[----:B------:R-:W-:Y:S02]  /*6de0*/  LOP3.LUT R68, R68, R0, RZ, 0x3c, !PT ;  /* 0x0000000044447212 */ /* 0x000fe400078e3cff */
[----:B------:R-:W-:Y:S02]  /*6df0*/  @P2 R2UR UR36, R66 ;  /* 0x00000000422422ca */ /* 0x000fe400000e0000 */
[----:B------:R-:W-:Y:S02]  /*6e00*/  SEL R73, R73, RZ, P0 ;  /* 0x000000ff49497207 */ /* 0x000fe40000000000 */
[----:B------:R-:W-:Y:S01]  /*6e10*/  SEL R31, R31, RZ, P1 ;  /* 0x000000ff1f1f7207 */ /* 0x000fe20000800000 */
[----:B------:R-:W-:Y:S10]  /*6e20*/  @P2 BRA `(.L_x_109) ;  /* 0xffffffdc00e02947 */ /* 0x000ff4000383ffff */
[----:B------:R-:W-:-:S09]  /*6e30*/  UISETP.NE.AND UP0, UPT, UR53, URZ, UPT ;  /* 0x000000ff3500728c */ /* 0x000fd2000bf05270 */
[----:B------:R-:W-:Y:S05]  /*6e40*/  BRA.U !UP0, `(.L_x_110) ;  /* 0x0000000108487547 */ /* 0x000fea000b800000 */
[----:B------:R-:W2:Y:S02]  /*6e50*/  LDCU.64 UR4, c[0x0][0x890] ;  /* 0x00011200ff0477ac */ /* 0x000ea40008000a00 */
[----:B--2---:R-:W-:-:S04]  /*6e60*/  UISETP.NE.U32.AND UP0, UPT, UR4, URZ, UPT ;  /* 0x000000ff0400728c */ /* 0x004fc8000bf05070 */
[----:B------:R-:W-:-:S09]  /*6e70*/  UISETP.NE.AND.EX UP0, UPT, UR5, URZ, UPT, UP0 ;  /* 0x000000ff0500728c */ /* 0x000fd2000bf05300 */
[----:B------:R-:W-:Y:S05]  /*6e80*/  BRA.U UP0, `(.L_x_111) ;  /* 0x00000001000c7547 */ /* 0x000fea000b800000 */
[----:B------:R-:W-:-:S13]  /*6e90*/  FSETP.NEU.AND P0, PT, R35, RZ, PT ;  /* 0x000000ff2300720b */ /* 0x000fda0003f0d000 */
[----:B------:R-:W-:Y:S05]  /*6ea0*/  @!P0 EXIT ;  /* 0x000000000000894d */ /* 0x000fea0003800000 */
[----:B------:R-:W-:Y:S05]  /*6eb0*/  BRA `(.L_x_110) ;  /* 0x00000000002c7947 */ /* 0x000fea0003800000 */
.L_x_111:
[----:B------:R-:W-:Y:S01]  /*6ec0*/  ISETP.NE.AND P0, PT, R72, RZ, PT ;  /* 0x000000ff4800720c */ /* 0x000fe20003f05270 */
[----:B------:R-:W-:-:S12]  /*6ed0*/  BSSY.RECONVERGENT B0, `(.L_x_110) ;  /* 0x0000009000007945 */ /* 0x000fd80003800200 */
[----:B------:R-:W-:Y:S05]  /*6ee0*/  @P0 BRA `(.L_x_112) ;  /* 0x0000000000140947 */ /* 0x000fea0003800000 */
[----:B------:R-:W2:Y:S02]  /*6ef0*/  LDCU.64 UR4, c[0x0][0x888] ;  /* 0x00011100ff0477ac */ /* 0x000ea40008000a00 */
[----:B--2---:R-:W-:-:S04]  /*6f00*/  ISETP.NE.U32.AND P0, PT, RZ, UR4, PT ;  /* 0x00000004ff007c0c */ /* 0x004fc8000bf05070 */
[----:B------:R-:W-:-:S13]  /*6f10*/  ISETP.NE.AND.EX P0, PT, RZ, UR5, PT, P0 ;  /* 0x00000005ff007c0c */ /* 0x000fda000bf05300 */
[----:B------:R-:W-:Y:S05]  /*6f20*/  @!P0 EXIT ;  /* 0x000000000000894d */ /* 0x000fea0003800000 */
[----:B------:R-:W-:Y:S05]  /*6f30*/  BRA `(.L_x_113) ;  /* 0x0000000000087947 */ /* 0x000fea0003800000 */
.L_x_112:
[----:B------:R-:W-:-:S13]  /*6f40*/  FSETP.NEU.AND P0, PT, R35, RZ, PT ;  /* 0x000000ff2300720b */ /* 0x000fda0003f0d000 */
[----:B------:R-:W-:Y:S05]  /*6f50*/  @!P0 EXIT ;  /* 0x000000000000894d */ /* 0x000fea0003800000 */
.L_x_113:
[----:B------:R-:W-:Y:S05]  /*6f60*/  BSYNC.RECONVERGENT B0 ;  /* 0x0000000000007941 */ /* 0x000fea0003800200 */
.L_x_110:
[----:B------:R-:W-:Y:S01]  /*6f70*/  ULEA UR4, UR49, UR48, 0x3 ;  /* 0x0000003031047291 */ /* 0x000fe2000f8e18ff */
[----:B------:R-:W-:-:S04]  /*6f80*/  DEPBAR.LE SB0, 0x0 ;  /* 0x000080000000791a */ /* 0x000fc80000000000 */
[----:B------:R-:W-:-:S04]  /*6f90*/  UIADD3 UR4, UPT, UPT, UR4, 0x48, URZ ;  /* 0x0000004804047890 */ /* 0x000fc8000fffe0ff */
[----:B------:R-:W-:-:S09]  /*6fa0*/  UPRMT UR4, UR37, 0x654, UR4 ;  /* 0x0000065425047896 */ /* 0x000fd20008000004 */
[----:B------:R-:W-:Y:S01]  /*6fb0*/  SYNCS.ARRIVE.TRANS64.RED.A1T0 RZ, [UR4], RZ ;  /* 0x000000ffffff79a7 */ /* 0x000fe20008100404 */
[----:B------:R-:W-:Y:S05]  /*6fc0*/  EXIT ;  /* 0x000000000000794d */ /* 0x000fea0003800000 */
.L_x_19:
[----:B--2---:R2:W1:Y:S02]  /*6fd0*/  SYNCS.PHASECHK.TRANS64.TRYWAIT P0, [R2+URZ+0xe0], R3 ;  /* 0x0000e003020075a7 */ /* 0x00446400080011ff */
[----:B-1----:R-:W-:Y:S05]  /*6fe0*/  @!P0 NANOSLEEP.SYNCS 0x989680 ;  /* 0x009896800000895d */ /* 0x002fea0003900000 */
[----:B------:R-:W1:Y:S02]  /*6ff0*/  @!P0 SYNCS.PHASECHK.TRANS64 P0, [R2+URZ+0xe0], R3 ;  /* 0x0000e003020085a7 */ /* 0x000e6400080010ff */
[----:B-1----:R-:W-:Y:S05]  /*7000*/  @!P0 BRA `(.L_x_19) ;  /* 0xfffffffc00f08947 */ /* 0x002fea000383ffff */
[----:B------:R-:W-:Y:S05]  /*7010*/  BRA `(.L_x_114) ;  /* 0xffffffa400607947 */ /* 0x000fea000383ffff */
.L_x_22:
[----:B-1----:R-:W-:-:S07]  /*7020*/  MOV R2, UR33 ;  /* 0x0000002100027c02 */ /* 0x002fce0008000f00 */
.L_x_115:
[----:B-1----:R1:W2:Y:S02]  /*7030*/  SYNCS.PHASECHK.TRANS64.TRYWAIT P0, [R2+URZ+0x18], R4 ;  /* 0x00001804020075a7 */ /* 0x0022a400080011ff */
[----:B--2---:R-:W-:Y:S05]  /*7040*/  @!P0 NANOSLEEP.SYNCS 0x989680 ;  /* 0x009896800000895d */ /* 0x004fea0003900000 */
[----:B------:R-:W2:Y:S02]  /*7050*/  @!P0 SYNCS.PHASECHK.TRANS64 P0, [R2+URZ+0x18], R4 ;  /* 0x00001804020085a7 */ /* 0x000ea400080010ff */
[----:B--2---:R-:W-:Y:S05]  /*7060*/  @!P0 BRA `(.L_x_115) ;  /* 0xfffffffc00f08947 */ /* 0x004fea000383ffff */
[----:B------:R-:W-:Y:S05]  /*7070*/  BRA `(.L_x_21) ;  /* 0xffffffa400b07947 */ /* 0x000fea000383ffff */
.L_x_28:
[----:B-1----:R-:W-:-:S07]  /*7080*/  MOV R2, UR33 ;  /* 0x0000002100027c02 */ /* 0x002fce0008000f00 */
.L_x_116:
[----:B-1----:R1:W2:Y:S02]  /*7090*/  SYNCS.PHASECHK.TRANS64.TRYWAIT P0, [R2+URZ+0x18], R4 ;  /* 0x00001804020075a7 */ /* 0x0022a400080011ff */
[----:B--2---:R-:W-:Y:S05]  /*70a0*/  @!P0 NANOSLEEP.SYNCS 0x989680 ;  /* 0x009896800000895d */ /* 0x004fea0003900000 */
[----:B------:R-:W2:Y:S02]  /*70b0*/  @!P0 SYNCS.PHASECHK.TRANS64 P0, [R2+URZ+0x18], R4 ;  /* 0x00001804020085a7 */ /* 0x000ea400080010ff */
[----:B--2---:R-:W-:Y:S05]  /*70c0*/  @!P0 BRA `(.L_x_116) ;  /* 0xfffffffc00f08947 */ /* 0x004fea000383ffff */
[----:B------:R-:W-:Y:S05]  /*70d0*/  BRA `(.L_x_27) ;  /* 0xffffffa800847947 */ /* 0x000fea000383ffff */
.L_x_32:
[----:B-1----:R1:W2:Y:S02]  /*70e0*/  SYNCS.PHASECHK.TRANS64.TRYWAIT P0, [R2+URZ+0x70], R3 ;  /* 0x00007003020075a7 */ /* 0x0022a400080011ff */
[----:B--2---:R-:W-:Y:S05]  /*70f0*/  @!P0 NANOSLEEP.SYNCS 0x989680 ;  /* 0x009896800000895d */ /* 0x004fea0003900000 */
[----:B------:R-:W2:Y:S02]  /*7100*/  @!P0 SYNCS.PHASECHK.TRANS64 P0, [R2+URZ+0x70], R3 ;  /* 0x00007003020085a7 */ /* 0x000ea400080010ff */
[----:B--2---:R-:W-:Y:S05]  /*7110*/  @!P0 BRA `(.L_x_32) ;  /* 0xfffffffc00f08947 */ /* 0x004fea000383ffff */
[----:B------:R-:W-:Y:S05]  /*7120*/  BRA `(.L_x_117) ;  /* 0xffffffac00387947 */ /* 0x000fea000383ffff */
.L_x_36:
[----:B----4-:R-:W-:-:S07]  /*7130*/  MOV R0, UR5 ;  /* 0x0000000500007c02 */ /* 0x010fce0008000f00 */
.L_x_118:
[----:B-1----:R1:W2:Y:S02]  /*7140*/  SYNCS.PHASECHK.TRANS64.TRYWAIT P0, [R0+URZ], R2 ;  /* 0x00000002000075a7 */ /* 0x0022a400080011ff */
[----:B--2---:R-:W-:Y:S05]  /*7150*/  @!P0 NANOSLEEP.SYNCS 0x989680 ;  /* 0x009896800000895d */ /* 0x004fea0003900000 */
[----:B------:R-:W2:Y:S02]  /*7160*/  @!P0 SYNCS.PHASECHK.TRANS64 P0, [R0+URZ], R2 ;  /* 0x00000002000085a7 */ /* 0x000ea400080010ff */
[----:B--2---:R-:W-:Y:S05]  /*7170*/  @!P0 BRA `(.L_x_118) ;  /* 0xfffffffc00f08947 */ /* 0x004fea000383ffff */
[----:B------:R-:W-:Y:S05]  /*7180*/  BRA `(.L_x_119) ;  /* 0xffffffb000a87947 */ /* 0x000fea000383ffff */
.L_x_37:
[----:B----4-:R-:W-:-:S07]  /*7190*/  MOV R0, UR5 ;  /* 0x0000000500007c02 */ /* 0x010fce0008000f00 */
.L_x_120:
[----:B-1----:R1:W2:Y:S02]  /*71a0*/  SYNCS.PHASECHK.TRANS64.TRYWAIT P0, [R0+URZ], R2 ;  /* 0x00000002000075a7 */ /* 0x0022a400080011ff */
[----:B--2---:R-:W-:Y:S05]  /*71b0*/  @!P0 NANOSLEEP.SYNCS 0x989680 ;  /* 0x009896800000895d */ /* 0x004fea0003900000 */
[----:B------:R-:W2:Y:S02]  /*71c0*/  @!P0 SYNCS.PHASECHK.TRANS64 P0, [R0+URZ], R2 ;  /* 0x00000002000085a7 */ /* 0x000ea400080010ff */
[----:B--2---:R-:W-:Y:S05]  /*71d0*/  @!P0 BRA `(.L_x_120) ;  /* 0xfffffffc00f08947 */ /* 0x004fea000383ffff */
[----:B------:R-:W-:Y:S05]  /*71e0*/  BRA `(.L_x_121) ;  /* 0xffffffb000b47947 */ /* 0x000fea000383ffff */
.L_x_40:
[----:B-1----:R1:W2:Y:S02]  /*71f0*/  SYNCS.PHASECHK.TRANS64.TRYWAIT P0, [R0+URZ+0xd0], R4 ;  /* 0x0000d004000075a7 */ /* 0x0022a400080011ff */
[----:B--2---:R-:W-:Y:S05]  /*7200*/  @!P0 NANOSLEEP.SYNCS 0x989680 ;  /* 0x009896800000895d */ /* 0x004fea0003900000 */
[----:B------:R-:W2:Y:S02]  /*7210*/  @!P0 SYNCS.PHASECHK.TRANS64 P0, [R0+URZ+0xd0], R4 ;  /* 0x0000d004000085a7 */ /* 0x000ea400080010ff */
[----:B--2---:R-:W-:Y:S05]  /*7220*/  @!P0 BRA `(.L_x_40) ;  /* 0xfffffffc00f08947 */ /* 0x004fea000383ffff */
[----:B------:R-:W-:Y:S05]  /*7230*/  BRA `(.L_x_122) ;  /* 0xffffffb400107947 */ /* 0x000fea000383ffff */
.L_x_41:
[----:B------:R-:W-:-:S07]  /*7240*/  MOV R0, UR5 ;  /* 0x0000000500007c02 */ /* 0x000fce0008000f00 */
.L_x_123:
[----:B-1----:R1:W2:Y:S02]  /*7250*/  SYNCS.PHASECHK.TRANS64.TRYWAIT P0, [R0+URZ+0x80], R5 ;  /* 0x00008005000075a7 */ /* 0x0022a400080011ff */
[----:B--2---:R-:W-:Y:S05]  /*7260*/  @!P0 NANOSLEEP.SYNCS 0x989680 ;  /* 0x009896800000895d */ /* 0x004fea0003900000 */
[----:B------:R-:W2:Y:S02]  /*7270*/  @!P0 SYNCS.PHASECHK.TRANS64 P0, [R0+URZ+0x80], R5 ;  /* 0x00008005000085a7 */ /* 0x000ea400080010ff */
[----:B--2---:R-:W-:Y:S05]  /*7280*/  @!P0 BRA `(.L_x_123) ;  /* 0xfffffffc00f08947 */ /* 0x004fea000383ffff */
[----:B------:R-:W-:Y:S05]  /*7290*/  BRA `(.L_x_124) ;  /* 0xffffffb400207947 */ /* 0x000fea000383ffff */
.L_x_42:
[----:B-1----:R1:W2:Y:S02]  /*72a0*/  SYNCS.PHASECHK.TRANS64.TRYWAIT P1, [R0+URZ+0x70], R4 ;  /* 0x00007004000075a7 */ /* 0x0022a400080211ff */
[----:B--2---:R-:W-:Y:S05]  /*72b0*/  @!P1 NANOSLEEP.SYNCS 0x989680 ;  /* 0x009896800000995d */ /* 0x004fea0003900000 */
[----:B------:R-:W2:Y:S02]  /*72c0*/  @!P1 SYNCS.PHASECHK.TRANS64 P1, [R0+URZ+0x70], R4 ;  /* 0x00007004000095a7 */ /* 0x000ea400080210ff */
[----:B--2---:R-:W-:Y:S05]  /*72d0*/  @!P1 BRA `(.L_x_42) ;  /* 0xfffffffc00f09947 */ /* 0x004fea000383ffff */
[----:B------:R-:W-:Y:S05]  /*72e0*/  BRA `(.L_x_125) ;  /* 0xffffffb400507947 */ /* 0x000fea000383ffff */
.L_x_45:
[----:B------:R-:W-:-:S07]  /*72f0*/  MOV R0, UR5 ;  /* 0x0000000500007c02 */ /* 0x000fce0008000f00 */
.L_x_126:
[----:B-1----:R1:W2:Y:S02]  /*7300*/  SYNCS.PHASECHK.TRANS64.TRYWAIT P0, [R0+URZ+0x80], R2 ;  /* 0x00008002000075a7 */ /* 0x0022a400080011ff */
[----:B--2---:R-:W-:Y:S05]  /*7310*/  @!P0 NANOSLEEP.SYNCS 0x989680 ;  /* 0x009896800000895d */ /* 0x004fea0003900000 */
[----:B------:R-:W2:Y:S02]  /*7320*/  @!P0 SYNCS.PHASECHK.TRANS64 P0, [R0+URZ+0x80], R2 ;  /* 0x00008002000085a7 */ /* 0x000ea400080010ff */
[----:B--2---:R-:W-:Y:S05]  /*7330*/  @!P0 BRA `(.L_x_126) ;  /* 0xfffffffc00f08947 */ /* 0x004fea000383ffff */
[----:B------:R-:W-:Y:S05]  /*7340*/  BRA `(.L_x_44) ;  /* 0xffffffb400a47947 */ /* 0x000fea000383ffff */
.L_x_52:
[----:B-1----:R1:W2:Y:S02]  /*7350*/  SYNCS.PHASECHK.TRANS64.TRYWAIT P1, [R0+URZ+0x70], R2 ;  /* 0x00007002000075a7 */ /* 0x0022a400080211ff */
[----:B--2---:R-:W-:Y:S05]  /*7360*/  @!P1 NANOSLEEP.SYNCS 0x989680 ;  /* 0x009896800000995d */ /* 0x004fea0003900000 */
[----:B------:R-:W2:Y:S02]  /*7370*/  @!P1 SYNCS.PHASECHK.TRANS64 P1, [R0+URZ+0x70], R2 ;  /* 0x00007002000095a7 */ /* 0x000ea400080210ff */
[----:B--2---:R-:W-:Y:S05]  /*7380*/  @!P1 BRA `(.L_x_52) ;  /* 0xfffffffc00f09947 */ /* 0x004fea000383ffff */
[----:B------:R-:W-:Y:S05]  /*7390*/  BRA `(.L_x_127) ;  /* 0xffffffbc00347947 */ /* 0x000fea000383ffff */
.L_x_53:
[----:B------:R-:W-:-:S07]  /*73a0*/  MOV R2, UR6 ;  /* 0x0000000600027c02 */ /* 0x000fce0008000f00 */
.L_x_128:
[----:B-1----:R1:W2:Y:S02]  /*73b0*/  SYNCS.PHASECHK.TRANS64.TRYWAIT P0, [R2+URZ+0xb0], R0 ;  /* 0x0000b000020075a7 */ /* 0x0022a400080011ff */
[----:B--2---:R-:W-:Y:S05]  /*73c0*/  @!P0 NANOSLEEP.SYNCS 0x989680 ;  /* 0x009896800000895d */ /* 0x004fea0003900000 */
[----:B------:R-:W2:Y:S02]  /*73d0*/  @!P0 SYNCS.PHASECHK.TRANS64 P0, [R2+URZ+0xb0], R0 ;  /* 0x0000b000020085a7 */ /* 0x000ea400080010ff */
[----:B--2---:R-:W-:Y:S05]  /*73e0*/  @!P0 BRA `(.L_x_128) ;  /* 0xfffffffc00f08947 */ /* 0x004fea000383ffff */
[----:B------:R-:W-:Y:S05]  /*73f0*/  BRA `(.L_x_129) ;  /* 0xffffffbc00847947 */ /* 0x000fea000383ffff */
.L_x_56:
[----:B------:R-:W-:Y:S07]  /*7400*/  MOV R0, UR11 ;  /* 0x0000000b00007c02 */ /* 0x000fee0008000f00 */
.L_x_130:
[----:B-1----:R1:W2:Y:S02]  /*7410*/  SYNCS.PHASECHK.TRANS64.TRYWAIT P0, [R0+URZ], R2 ;  /* 0x00000002000075a7 */ /* 0x0022a400080011ff */
[----:B--2---:R-:W-:Y:S05]  /*7420*/  @!P0 NANOSLEEP.SYNCS 0x989680 ;  /* 0x009896800000895d */ /* 0x004fea0003900000 */
[----:B------:R-:W2:Y:S02]  /*7430*/  @!P0 SYNCS.PHASECHK.TRANS64 P0, [R0+URZ], R2 ;  /* 0x00000002000085a7 */ /* 0x000ea400080010ff */
[----:B--2---:R-:W-:Y:S05]  /*7440*/  @!P0 BRA `(.L_x_130) ;  /* 0xfffffffc00f08947 */ /* 0x004fea000383ffff */
[----:B------:R-:W-:Y:S05]  /*7450*/  BRA `(.L_x_55) ;  /* 0xffffffbc00a07947 */ /* 0x000fea000383ffff */
.L_x_59:
[----:B------:R-:W-:-:S07]  /*7460*/  MOV R0, UR6 ;  /* 0x0000000600007c02 */ /* 0x000fce0008000f00 */
.L_x_131:
[----:B--2---:R2:W4:Y:S02]  /*7470*/  SYNCS.PHASECHK.TRANS64.TRYWAIT P0, [R0+URZ], R2 ;  /* 0x00000002000075a7 */ /* 0x00452400080011ff */
[----:B----4-:R-:W-:Y:S05]  /*7480*/  @!P0 NANOSLEEP.SYNCS 0x989680 ;  /* 0x009896800000895d */ /* 0x010fea0003900000 */
[----:B------:R-:W4:Y:S02]  /*7490*/  @!P0 SYNCS.PHASECHK.TRANS64 P0, [R0+URZ], R2 ;  /* 0x00000002000085a7 */ /* 0x000f2400080010ff */
[----:B----4-:R-:W-:Y:S05]  /*74a0*/  @!P0 BRA `(.L_x_131) ;  /* 0xfffffffc00f08947 */ /* 0x010fea000383ffff */
[----:B------:R-:W-:Y:S05]  /*74b0*/  BRA `(.L_x_132) ;  /* 0xffffffc000cc7947 */ /* 0x000fea000383ffff */
.L_x_60:
[----:B------:R-:W-:-:S07]  /*74c0*/  MOV R0, UR6 ;  /* 0x0000000600007c02 */ /* 0x000fce0008000f00 */
.L_x_133:
[----:B-1----:R1:W2:Y:S02]  /*74d0*/  SYNCS.PHASECHK.TRANS64.TRYWAIT P0, [R0+URZ], R3 ;  /* 0x00000003000075a7 */ /* 0x0022a400080011ff */
[----:B--2---:R-:W-:Y:S05]  /*74e0*/  @!P0 NANOSLEEP.SYNCS 0x989680 ;  /* 0x009896800000895d */ /* 0x004fea0003900000 */
[----:B------:R-:W2:Y:S02]  /*74f0*/  @!P0 SYNCS.PHASECHK.TRANS64 P0, [R0+URZ], R3 ;  /* 0x00000003000085a7 */ /* 0x000ea400080010ff */
[----:B--2---:R-:W-:Y:S05]  /*7500*/  @!P0 BRA `(.L_x_133) ;  /* 0xfffffffc00f08947 */ /* 0x004fea000383ffff */
[----:B------:R-:W-:Y:S05]  /*7510*/  BRA `(.L_x_134) ;  /* 0xffffffc000d87947 */ /* 0x000fea000383ffff */
.L_x_61:
[----:B------:R-:W-:-:S07]  /*7520*/  MOV R0, UR6 ;  /* 0x0000000600007c02 */ /* 0x000fce0008000f00 */
.L_x_135:
[----:B-1----:R1:W2:Y:S02]  /*7530*/  SYNCS.PHASECHK.TRANS64.TRYWAIT P0, [R0+URZ], R3 ;  /* 0x00000003000075a7 */ /* 0x0022a400080011ff */
[----:B--2---:R-:W-:Y:S05]  /*7540*/  @!P0 NANOSLEEP.SYNCS 0x989680 ;  /* 0x009896800000895d */ /* 0x004fea0003900000 */
[----:B------:R-:W2:Y:S02]  /*7550*/  @!P0 SYNCS.PHASECHK.TRANS64 P0, [R0+URZ], R3 ;  /* 0x00000003000085a7 */ /* 0x000ea400080010ff */
[----:B--2---:R-:W-:Y:S05]  /*7560*/  @!P0 BRA `(.L_x_135) ;  /* 0xfffffffc00f08947 */ /* 0x004fea000383ffff */
[----:B------:R-:W-:Y:S05]  /*7570*/  BRA `(.L_x_136) ;  /* 0xffffffc000e47947 */ /* 0x000fea000383ffff */
.L_x_62:
[----:B-1----:R-:W-:-:S07]  /*7580*/  MOV R0, UR7 ;  /* 0x0000000700007c02 */ /* 0x002fce0008000f00 */
.L_x_137:
[----:B-1----:R1:W2:Y:S02]  /*7590*/  SYNCS.PHASECHK.TRANS64.TRYWAIT P0, [R0+URZ], R2 ;  /* 0x00000002000075a7 */ /* 0x0022a400080011ff */
[----:B--2---:R-:W-:Y:S05]  /*75a0*/  @!P0 NANOSLEEP.SYNCS 0x989680 ;  /* 0x009896800000895d */ /* 0x004fea0003900000 */
[----:B------:R-:W2:Y:S02]  /*75b0*/  @!P0 SYNCS.PHASECHK.TRANS64 P0, [R0+URZ], R2 ;  /* 0x00000002000085a7 */ /* 0x000ea400080010ff */
[----:B--2---:R-:W-:Y:S05]  /*75c0*/  @!P0 BRA `(.L_x_137) ;  /* 0xfffffffc00f08947 */ /* 0x004fea000383ffff */
[----:B------:R-:W-:Y:S05]  /*75d0*/  BRA `(.L_x_138) ;  /* 0xffffffc000f07947 */ /* 0x000fea000383ffff */
.L_x_67:
[----:B--2---:R2:W3:Y:S02]  /*75e0*/  SYNCS.PHASECHK.TRANS64.TRYWAIT P0, [R0+URZ+0x70], R2 ;  /* 0x00007002000075a7 */ /* 0x0044e400080011ff */
[----:B---3--:R-:W-:Y:S05]  /*75f0*/  @!P0 NANOSLEEP.SYNCS 0x989680 ;  /* 0x009896800000895d */ /* 0x008fea0003900000 */
[----:B------:R-:W3:Y:S02]  /*7600*/  @!P0 SYNCS.PHASECHK.TRANS64 P0, [R0+URZ+0x70], R2 ;  /* 0x00007002000085a7 */ /* 0x000ee400080010ff */
[----:B---3--:R-:W-:Y:S05]  /*7610*/  @!P0 BRA `(.L_x_67) ;  /* 0xfffffffc00f08947 */ /* 0x008fea000383ffff */
[----:B------:R-:W-:Y:S05]  /*7620*/  BRA `(.L_x_139) ;  /* 0xffffffc400e87947 */ /* 0x000fea000383ffff */
.L_x_70:
[----:B------:R-:W-:Y:S07]  /*7630*/  MOV R0, UR7 ;  /* 0x0000000700007c02 */ /* 0x000fee0008000f00 */
.L_x_140:
[----:B--2---:R2:W3:Y:S02]  /*7640*/  SYNCS.PHASECHK.TRANS64.TRYWAIT P0, [R0+URZ+0x68], R2 ;  /* 0x00006802000075a7 */ /* 0x0044e400080011ff */
[----:B---3--:R-:W-:Y:S05]  /*7650*/  @!P0 NANOSLEEP.SYNCS 0x989680 ;  /* 0x009896800000895d */ /* 0x008fea0003900000 */
[----:B------:R-:W3:Y:S02]  /*7660*/  @!P0 SYNCS.PHASECHK.TRANS64 P0, [R0+URZ+0x68], R2 ;  /* 0x00006802000085a7 */ /* 0x000ee400080010ff */
[----:B---3--:R-:W-:Y:S05]  /*7670*/  @!P0 BRA `(.L_x_140) ;  /* 0xfffffffc00f08947 */ /* 0x008fea000383ffff */
[----:B------:R-:W-:Y:S05]  /*7680*/  BRA `(.L_x_69) ;  /* 0xffffffc800c87947 */ /* 0x000fea000383ffff */
.L_x_73:
[----:B------:R-:W-:Y:S07]  /*7690*/  MOV R0, UR15 ;  /* 0x0000000f00007c02 */ /* 0x000fee0008000f00 */
.L_x_141:
[----:B-1----:R1:W2:Y:S02]  /*76a0*/  SYNCS.PHASECHK.TRANS64.TRYWAIT P0, [R0+URZ+0x48], R9 ;  /* 0x00004809000075a7 */ /* 0x0022a400080011ff */
[----:B--2---:R-:W-:Y:S05]  /*76b0*/  @!P0 NANOSLEEP.SYNCS 0x989680 ;  /* 0x009896800000895d */ /* 0x004fea0003900000 */
[----:B------:R-:W2:Y:S02]  /*76c0*/  @!P0 SYNCS.PHASECHK.TRANS64 P0, [R0+URZ+0x48], R9 ;  /* 0x00004809000085a7 */ /* 0x000ea400080010ff */
[----:B--2---:R-:W-:Y:S05]  /*76d0*/  @!P0 BRA `(.L_x_141) ;  /* 0xfffffffc00f08947 */ /* 0x004fea000383ffff */
[----:B------:R-:W-:Y:S05]  /*76e0*/  BRA `(.L_x_142) ;  /* 0xffffffcc00407947 */ /* 0x000fea000383ffff */
.L_x_74:
[----:B------:R-:W-:Y:S07]  /*76f0*/  MOV R0, UR13 ;  /* 0x0000000d00007c02 */ /* 0x000fee0008000f00 */
.L_x_143:
[----:B-1----:R1:W2:Y:S02]  /*7700*/  SYNCS.PHASECHK.TRANS64.TRYWAIT P0, [R0+URZ+0x48], R20 ;  /* 0x00004814000075a7 */ /* 0x0022a400080011ff */
[----:B--2---:R-:W-:Y:S05]  /*7710*/  @!P0 NANOSLEEP.SYNCS 0x989680 ;  /* 0x009896800000895d */ /* 0x004fea0003900000 */
[----:B------:R-:W2:Y:S02]  /*7720*/  @!P0 SYNCS.PHASECHK.TRANS64 P0, [R0+URZ+0x48], R20 ;  /* 0x00004814000085a7 */ /* 0x000ea400080010ff */
[----:B--2---:R-:W-:Y:S05]  /*7730*/  @!P0 BRA `(.L_x_143) ;  /* 0xfffffffc00f08947 */ /* 0x004fea000383ffff */
[----:B------:R-:W-:Y:S05]  /*7740*/  BRA `(.L_x_144) ;  /* 0xffffffcc00e07947 */ /* 0x000fea000383ffff */
.L_x_76:
[----:B------:R-:W-:-:S07]  /*7750*/  MOV R0, UR4 ;  /* 0x0000000400007c02 */ /* 0x000fce0008000f00 */
.L_x_145:
[----:B-1----:R1:W3:Y:S02]  /*7760*/  SYNCS.PHASECHK.TRANS64.TRYWAIT P0, [R0+URZ], R2 ;  /* 0x00000002000075a7 */ /* 0x0022e400080011ff */
[----:B---3--:R-:W-:Y:S05]  /*7770*/  @!P0 NANOSLEEP.SYNCS 0x989680 ;  /* 0x009896800000895d */ /* 0x008fea0003900000 */
[----:B------:R-:W3:Y:S02]  /*7780*/  @!P0 SYNCS.PHASECHK.TRANS64 P0, [R0+URZ], R2 ;  /* 0x00000002000085a7 */ /* 0x000ee400080010ff */
[----:B---3--:R-:W-:Y:S05]  /*7790*/  @!P0 BRA `(.L_x_145) ;  /* 0xfffffffc00f08947 */ /* 0x008fea000383ffff */
[----:B------:R-:W-:Y:S05]  /*77a0*/  BRA `(.L_x_146) ;  /* 0xffffffd0006c7947 */ /* 0x000fea000383ffff */
.L_x_77:
[----:B------:R-:W-:-:S07]  /*77b0*/  MOV R0, UR4 ;  /* 0x0000000400007c02 */ /* 0x000fce0008000f00 */
.L_x_147:
[----:B-1----:R1:W3:Y:S02]  /*77c0*/  SYNCS.PHASECHK.TRANS64.TRYWAIT P0, [R0+URZ], R2 ;  /* 0x00000002000075a7 */ /* 0x0022e400080011ff */
[----:B---3--:R-:W-:Y:S05]  /*77d0*/  @!P0 NANOSLEEP.SYNCS 0x989680 ;  /* 0x009896800000895d */ /* 0x008fea0003900000 */
[----:B------:R-:W3:Y:S02]  /*77e0*/  @!P0 SYNCS.PHASECHK.TRANS64 P0, [R0+URZ], R2 ;  /* 0x00000002000085a7 */ /* 0x000ee400080010ff */
[----:B---3--:R-:W-:Y:S05]  /*77f0*/  @!P0 BRA `(.L_x_147) ;  /* 0xfffffffc00f08947 */ /* 0x008fea000383ffff */
[----:B------:R-:W-:Y:S05]  /*7800*/  BRA `(.L_x_148) ;  /* 0xffffffd000787947 */ /* 0x000fea000383ffff */
.L_x_79:
[----:B--2---:R2:W4:Y:S02]  /*7810*/  SYNCS.PHASECHK.TRANS64.TRYWAIT P0, [R0+URZ+0x70], R2 ;  /* 0x00007002000075a7 */ /* 0x00452400080011ff */
[----:B----4-:R-:W-:Y:S05]  /*7820*/  @!P0 NANOSLEEP.SYNCS 0x989680 ;  /* 0x009896800000895d */ /* 0x010fea0003900000 */
[----:B------:R-:W4:Y:S02]  /*7830*/  @!P0 SYNCS.PHASECHK.TRANS64 P0, [R0+URZ+0x70], R2 ;  /* 0x00007002000085a7 */ /* 0x000f2400080010ff */
[----:B----4-:R-:W-:Y:S05]  /*7840*/  @!P0 BRA `(.L_x_79) ;  /* 0xfffffffc00f08947 */ /* 0x010fea000383ffff */
[----:B------:R-:W-:Y:S05]  /*7850*/  BRA `(.L_x_149) ;  /* 0xffffffd400687947 */ /* 0x000fea000383ffff */
.L_x_89:
[----:B-1----:R1:W3:Y:S02]  /*7860*/  SYNCS.PHASECHK.TRANS64.TRYWAIT P1, [R2+URZ+0x30], R4 ;  /* 0x00003004020075a7 */ /* 0x0022e400080211ff */
[----:B---3--:R-:W-:Y:S05]  /*7870*/  @!P1 NANOSLEEP.SYNCS 0x989680 ;  /* 0x009896800000995d */ /* 0x008fea0003900000 */
[----:B------:R-:W3:Y:S02]  /*7880*/  @!P1 SYNCS.PHASECHK.TRANS64 P1, [R2+URZ+0x30], R4 ;  /* 0x00003004020095a7 */ /* 0x000ee400080210ff */
[----:B---3--:R-:W-:Y:S05]  /*7890*/  @!P1 BRA `(.L_x_89) ;  /* 0xfffffffc00f09947 */ /* 0x008fea000383ffff */
[----:B------:R-:W-:Y:S05]  /*78a0*/  BRA `(.L_x_88) ;  /* 0xffffffe000687947 */ /* 0x000fea000383ffff */
.L_x_91:
[----:B-1----:R1:W2:Y:S02]  /*78b0*/  SYNCS.PHASECHK.TRANS64.TRYWAIT P0, [R44+URZ+0x90], R3 ;  /* 0x000090032c0075a7 */ /* 0x0022a400080011ff */
[----:B--2---:R-:W-:Y:S05]  /*78c0*/  @!P0 NANOSLEEP.SYNCS 0x989680 ;  /* 0x009896800000895d */ /* 0x004fea0003900000 */
[----:B------:R-:W2:Y:S02]  /*78d0*/  @!P0 SYNCS.PHASECHK.TRANS64 P0, [R44+URZ+0x90], R3 ;  /* 0x000090032c0085a7 */ /* 0x000ea400080010ff */
[----:B--2---:R-:W-:Y:S05]  /*78e0*/  @!P0 BRA `(.L_x_91) ;  /* 0xfffffffc00f08947 */ /* 0x004fea000383ffff */
[----:B------:R-:W-:Y:S05]  /*78f0*/  BRA `(.L_x_90) ;  /* 0xffffffe000b87947 */ /* 0x000fea000383ffff */
.L_x_102:
[----:B-1----:R1:W2:Y:S02]  /*7900*/  SYNCS.PHASECHK.TRANS64.TRYWAIT P0, [R2+URZ+0x30], R45 ;  /* 0x0000302d020075a7 */ /* 0x0022a400080011ff */
[----:B--2---:R-:W-:Y:S05]  /*7910*/  @!P0 NANOSLEEP.SYNCS 0x989680 ;  /* 0x009896800000895d */ /* 0x004fea0003900000 */
[----:B------:R-:W2:Y:S02]  /*7920*/  @!P0 SYNCS.PHASECHK.TRANS64 P0, [R2+URZ+0x30], R45 ;  /* 0x0000302d020085a7 */ /* 0x000ea400080010ff */
[----:B--2---:R-:W-:Y:S05]  /*7930*/  @!P0 BRA `(.L_x_102) ;  /* 0xfffffffc00f08947 */ /* 0x004fea000383ffff */
[----:B------:R-:W-:Y:S05]  /*7940*/  BRA `(.L_x_101) ;  /* 0xffffffe800c87947 */ /* 0x000fea000383ffff */
        .weak           $__internal_0_$__cuda_sm10x_tcgen05_guardrail_trap_col_being_dealloced_not_returned_by_alloc
        .type           $__internal_0_$__cuda_sm10x_tcgen05_guardrail_trap_col_being_dealloced_not_returned_by_alloc,@function
        .size           $__internal_0_$__cuda_sm10x_tcgen05_guardrail_trap_col_being_dealloced_not_returned_by_alloc,($__internal_1_$__cuda_sm10x_tcgen05_guardrail_trap_phase_invalid_during_alloc - $__internal_0_$__cuda_sm10x_tcgen05_guardrail_trap_col_being_dealloced_not_returned_by_alloc)
$__internal_0_$__cuda_sm10x_tcgen05_guardrail_trap_col_being_dealloced_not_returned_by_alloc:
[----:B------:R-:W-:Y:S05]  /*7950*/  BPT.TRAP 0x1 ;  /* 0x000000040000795c */ /* 0x000fea0000300000 */
[----:B------:R-:W-:-:S04]  /*7960*/  HFMA2 R3, -RZ, RZ, 0, 0 ;  /* 0x00000000ff037431 */ /* 0x000fc800000001ff */
[----:B------:R-:W-:Y:S05]  /*7970*/  RET.REL.NODEC R2 `(_ZN7cutlass13device_kernelINS_4gemm6kernel13GemmUniversalIN4cute5tupleIJiiiiEEENS1_10collective13CollectiveMmaINS1_35MainloopSm100TmaUmmaWarpSpecializedILi3ELi2ELi4ENS5_IJNS4_1CILi1EEESB_SB_EEEEENS5_IJNSA_ILi64EEESE_NSA_ILi128EEEEEENS_6half_tENS5_IJlSB_lEEESH_SI_NS4_8TiledMMAINS4_8MMA_AtomIJNS4_20SM100_MMA_F16BF16_SSISH_SH_fLi64ELi64ELNS4_4UMMA5MajorE0ELSN_0ELNSM_7ScaleInE0ELSO_0EEEEEENS4_6LayoutISC_NS5_IJNSA_ILi0EEESS_SS_EEEEENS5_IJNS4_10UnderscoreESV_SV_EEEEENS4_13SM90_TMA_LOADENS4_14ComposedLayoutINS4_7SwizzleILi3ELi4ELi3EEENS4_18smem_ptr_flag_bitsILi16EEENSR_INS5_IJNSA_ILi8EEESE_EEENS5_IJSE_SB_EEEEEEEvNS4_8identityESY_S18_vS19_EENS_8epilogue10collective18CollectiveEpilogueINS1B_23Sm100TmaWarpSpecializedILi3ELi2ELi16ELb1ELb0EEEJSG_NS5_IJNSR_ISE_SB_EENSR_INSA_ILi32EEESB_EEEEESH_SI_SH_SI_NS1B_6fusion15FusionCallbacksIS1F_NS1K_17LinearCombinationISH_fSH_fLNS_15FloatRoundStyleE2EEESG_S1J_JEEENS4_5SM1004TMEM4LOAD26SM100_TMEM_LOAD_16dp256b4xESY_NSZ_INS10_ILi2ELi4ELi3EEES13_NSR_INS5_IJS14_S1H_EEENS5_IJS1H_SB_EEEEEEENS4_17SM75_U32x4_LDSM_NENS4_14SM90_TMA_STOREES1Y_NS4_17SM90_U32x4_STSM_NENS4_39AutoVectorizingCopyWithAssumedAlignmentILi128EEEEEEvvEEEEvNT_6ParamsE) ;  /* 0xffffff8402a07950 */ /* 0x000fea0003c3ffff */
        .weak           $__internal_1_$__cuda_sm10x_tcgen05_guardrail_trap_phase_invalid_during_alloc
        .type           $__internal_1_$__cuda_sm10x_tcgen05_guardrail_trap_phase_invalid_during_alloc,@function
        .size           $__internal_1_$__cuda_sm10x_tcgen05_guardrail_trap_phase_invalid_during_alloc,($__internal_2_$__cuda_sm10x_tcgen05_guardrail_trap_unallocated_columns_being_dealloced - $__internal_1_$__cuda_sm10x_tcgen05_guardrail_trap_phase_invalid_during_alloc)
$__internal_1_$__cuda_sm10x_tcgen05_guardrail_trap_phase_invalid_during_alloc:
[----:B------:R-:W-:Y:S05]  /*7980*/  BPT.TRAP 0x1 ;  /* 0x000000040000795c */ /* 0x000fea0000300000 */
[----:B------:R-:W-:-:S04]  /*7990*/  MOV R3, 0x0 ;  /* 0x0000000000037802 */ /* 0x000fc80000000f00 */
[----:B------:R-:W-:Y:S05]  /*79a0*/  RET.REL.NODEC R2 `(_ZN7cutlass13device_kernelINS_4gemm6kernel13GemmUniversalIN4cute5tupleIJiiiiEEENS1_10collective13CollectiveMmaINS1_35MainloopSm100TmaUmmaWarpSpecializedILi3ELi2ELi4ENS5_IJNS4_1CILi1EEESB_SB_EEEEENS5_IJNSA_ILi64EEESE_NSA_ILi128EEEEEENS_6half_tENS5_IJlSB_lEEESH_SI_NS4_8TiledMMAINS4_8MMA_AtomIJNS4_20SM100_MMA_F16BF16_SSISH_SH_fLi64ELi64ELNS4_4UMMA5MajorE0ELSN_0ELNSM_7ScaleInE0ELSO_0EEEEEENS4_6LayoutISC_NS5_IJNSA_ILi0EEESS_SS_EEEEENS5_IJNS4_10UnderscoreESV_SV_EEEEENS4_13SM90_TMA_LOADENS4_14ComposedLayoutINS4_7SwizzleILi3ELi4ELi3EEENS4_18smem_ptr_flag_bitsILi16EEENSR_INS5_IJNSA_ILi8EEESE_EEENS5_IJSE_SB_EEEEEEEvNS4_8identityESY_S18_vS19_EENS_8epilogue10collective18CollectiveEpilogueINS1B_23Sm100TmaWarpSpecializedILi3ELi2ELi16ELb1ELb0EEEJSG_NS5_IJNSR_ISE_SB_EENSR_INSA_ILi32EEESB_EEEEESH_SI_SH_SI_NS1B_6fusion15FusionCallbacksIS1F_NS1K_17LinearCombinationISH_fSH_fLNS_15FloatRoundStyleE2EEESG_S1J_JEEENS4_5SM1004TMEM4LOAD26SM100_TMEM_LOAD_16dp256b4xESY_NSZ_INS10_ILi2ELi4ELi3EEES13_NSR_INS5_IJS14_S1H_EEENS5_IJS1H_SB_EEEEEEENS4_17SM75_U32x4_LDSM_NENS4_14SM90_TMA_STOREES1Y_NS4_17SM90_U32x4_STSM_NENS4_39AutoVectorizingCopyWithAssumedAlignmentILi128EEEEEEvvEEEEvNT_6ParamsE) ;  /* 0xffffff8402947950 */ /* 0x000fea0003c3ffff */
        .weak           $__internal_2_$__cuda_sm10x_tcgen05_guardrail_trap_unallocated_columns_being_dealloced
        .type           $__internal_2_$__cuda_sm10x_tcgen05_guardrail_trap_unallocated_columns_being_dealloced,@function
        .size           $__internal_2_$__cuda_sm10x_tcgen05_guardrail_trap_unallocated_columns_being_dealloced,(.L_x_151 - $__internal_2_$__cuda_sm10x_tcgen05_guardrail_trap_unallocated_columns_being_dealloced)
$__internal_2_$__cuda_sm10x_tcgen05_guardrail_trap_unallocated_columns_being_dealloced:
[----:B------:R-:W-:Y:S05]  /*79b0*/  BPT.TRAP 0x1 ;  /* 0x000000040000795c */ /* 0x000fea0000300000 */
[----:B------:R-:W-:-:S04]  /*79c0*/  HFMA2 R3, -RZ, RZ, 0, 0 ;  /* 0x00000000ff037431 */ /* 0x000fc800000001ff */
[----:B------:R-:W-:Y:S05]  /*79d0*/  RET.REL.NODEC R2 `(_ZN7cutlass13device_kernelINS_4gemm6kernel13GemmUniversalIN4cute5tupleIJiiiiEEENS1_10collective13CollectiveMmaINS1_35MainloopSm100TmaUmmaWarpSpecializedILi3ELi2ELi4ENS5_IJNS4_1CILi1EEESB_SB_EEEEENS5_IJNSA_ILi64EEESE_NSA_ILi128EEEEEENS_6half_tENS5_IJlSB_lEEESH_SI_NS4_8TiledMMAINS4_8MMA_AtomIJNS4_20SM100_MMA_F16BF16_SSISH_SH_fLi64ELi64ELNS4_4UMMA5MajorE0ELSN_0ELNSM_7ScaleInE0ELSO_0EEEEEENS4_6LayoutISC_NS5_IJNSA_ILi0EEESS_SS_EEEEENS5_IJNS4_10UnderscoreESV_SV_EEEEENS4_13SM90_TMA_LOADENS4_14ComposedLayoutINS4_7SwizzleILi3ELi4ELi3EEENS4_18smem_ptr_flag_bitsILi16EEENSR_INS5_IJNSA_ILi8EEESE_EEENS5_IJSE_SB_EEEEEEEvNS4_8identityESY_S18_vS19_EENS_8epilogue10collective18CollectiveEpilogueINS1B_23Sm100TmaWarpSpecializedILi3ELi2ELi16ELb1ELb0EEEJSG_NS5_IJNSR_ISE_SB_EENSR_INSA_ILi32EEESB_EEEEESH_SI_SH_SI_NS1B_6fusion15FusionCallbacksIS1F_NS1K_17LinearCombinationISH_fSH_fLNS_15FloatRoundStyleE2EEESG_S1J_JEEENS4_5SM1004TMEM4LOAD26SM100_TMEM_LOAD_16dp256b4xESY_NSZ_INS10_ILi2ELi4ELi3EEES13_NSR_INS5_IJS14_S1H_EEENS5_IJS1H_SB_EEEEEEENS4_17SM75_U32x4_LDSM_NENS4_14SM90_TMA_STOREES1Y_NS4_17SM90_U32x4_STSM_NENS4_39AutoVectorizingCopyWithAssumedAlignmentILi128EEEEEEvvEEEEvNT_6ParamsE) ;  /* 0xffffff8402887950 */ /* 0x000fea0003c3ffff */
.L_x_150:
[----:B------:R-:W-:-:S00]  /*79e0*/  BRA `(.L_x_150) ;  /* 0xfffffffc00fc7947 */ /* 0x000fc0000383ffff */
[----:B------:R-:W-:-:S00]  /*79f0*/  NOP ;  /* 0x0000000000007918 */ /* 0x000fc00000000000 */
        /* <DEDUP_REMOVED lines=8> */
.L_x_151:


//--------------------- .nv.global.init           --------------------------
	.section	.nv.global.init,"aw",@progbits
.nv.global.init:
	.type		$str$27,@object
	.size		$str$27,($str$28 - $str$27)
$str$27:
        /*0000*/ 	.byte	0x28, 0x61, 0x64, 0x64, 0x72, 0x65, 0x73, 0x73, 0x20, 0x26, 0x20, 0x6d, 0x61, 0x73, 0x6b, 0x29
        /*0010*/ 	.byte	0x20, 0x3d, 0x3d, 0x20, 0x30, 0x00
	.type		$str$28,@object
	.size		$str$28,($str$26 - $str$28)
$str$28:
        /*0016*/ 	.byte	0x2f, 0x74, 0x6d, 0x70, 0x2f, 0x63, 0x75, 0x74, 0x6c, 0x61, 0x73, 0x73, 0x5f, 0x73, 0x77, 0x65
        /*0026*/ 	.byte	0x65, 0x70, 0x5f, 0x73, 0x72, 0x63, 0x2f, 0x69, 0x6e, 0x63, 0x6c, 0x75, 0x64, 0x65, 0x2f, 0x63
        /*0036*/ 	.byte	0x75, 0x74, 0x65, 0x2f, 0x70, 0x6f, 0x69, 0x6e, 0x74, 0x65, 0x72, 0x5f, 0x66, 0x6c, 0x61, 0x67
        /*0046*/ 	.byte	0x67, 0x65, 0x64, 0x2e, 0x68, 0x70, 0x70, 0x00
	.type		$str$26,@object
	.size		$str$26,($str$25 - $str$26)
$str$26:
        /*004e*/ 	.byte	0x2f, 0x74, 0x6d, 0x70, 0x2f, 0x63, 0x75, 0x74, 0x6c, 0x61, 0x73, 0x73, 0x5f, 0x73, 0x77, 0x65
        /*005e*/ 	.byte	0x65, 0x70, 0x5f, 0x73, 0x72, 0x63, 0x2f, 0x69, 0x6e, 0x63, 0x6c, 0x75, 0x64, 0x65, 0x2f, 0x63
        /*006e*/ 	.byte	0x75, 0x74, 0x65, 0x2f, 0x61, 0x74, 0x6f, 0x6d, 0x2f, 0x63, 0x6f, 0x70, 0x79, 0x5f, 0x74, 0x72
        /*007e*/ 	.byte	0x61, 0x69, 0x74, 0x73, 0x5f, 0x73, 0x6d, 0x31, 0x30, 0x30, 0x2e, 0x68, 0x70, 0x70, 0x00
	.type		$str$25,@object
	.size		$str$25,(__unnamed_1 - $str$25)
$str$25:
        /*008d*/ 	.byte	0x28, 0x28, 0x75, 0x69, 0x6e, 0x74, 0x33, 0x32, 0x5f, 0x74, 0x28, 0x74, 0x68, 0x72, 0x65, 0x61
        /*009d*/ 	.byte	0x64, 0x49, 0x64, 0x78, 0x2e, 0x78, 0x29, 0x20, 0x2f, 0x20, 0x33, 0x32, 0x29, 0x20, 0x25, 0x20
        /*00ad*/ 	.byte	0x34, 0x29, 0x20, 0x3d, 0x3d, 0x20, 0x28, 0x28, 0x28, 0x74, 0x6d, 0x65, 0x6d, 0x5f, 0x61, 0x64
        /*00bd*/ 	.byte	0x64, 0x72, 0x20, 0x3e, 0x3e, 0x20, 0x31, 0x36, 0x29, 0x20, 0x2f, 0x20, 0x33, 0x32, 0x29, 0x20
        /*00cd*/ 	.byte	0x25, 0x20, 0x34, 0x29, 0x00
	.type		__unnamed_1,@object
	.size		__unnamed_1,(__unnamed_2 - __unnamed_1)
__unnamed_1:
        /*00d2*/ 	.byte	0x61, 0x75, 0x74, 0x6f, 0x20, 0x63, 0x75, 0x74, 0x65, 0x3a, 0x3a, 0x61, 0x73, 0x5f, 0x70, 0x6f
        /* <DEDUP_REMOVED lines=24> */
        /*0262*/ 	.byte	0x3e, 0x3e, 0x3e, 0x5d, 0x00
	.type		__unnamed_2,@object
	.size		__unnamed_2,(.L_2 - __unnamed_2)
__unnamed_2:
        /* <DEDUP_REMOVED lines=46> */
.L_2:


//--------------------- .nv.shared._ZN7cutlass13device_kernelINS_4gemm6kernel13GemmUniversalIN4cute5tupleIJiiiiEEENS1_10collective13CollectiveMmaINS1_35MainloopSm100TmaUmmaWarpSpecializedILi3ELi2ELi4ENS5_IJNS4_1CILi1EEESB_SB_EEEEENS5_IJNSA_ILi64EEESE_NSA_ILi128EEEEEENS_6half_tENS5_IJlSB_lEEESH_SI_NS4_8TiledMMAINS4_8MMA_AtomIJNS4_20SM100_MMA_F16BF16_SSISH_SH_fLi64ELi64ELNS4_4UMMA5MajorE0ELSN_0ELNSM_7ScaleInE0ELSO_0EEEEEENS4_6LayoutISC_NS5_IJNSA_ILi0EEESS_SS_EEEEENS5_IJNS4_10UnderscoreESV_SV_EEEEENS4_13SM90_TMA_LOADENS4_14ComposedLayoutINS4_7SwizzleILi3ELi4ELi3EEENS4_18smem_ptr_flag_bitsILi16EEENSR_INS5_IJNSA_ILi8EEESE_EEENS5_IJSE_SB_EEEEEEEvNS4_8identityESY_S18_vS19_EENS_8epilogue10collective18CollectiveEpilogueINS1B_23Sm100TmaWarpSpecializedILi3ELi2ELi16ELb1ELb0EEEJSG_NS5_IJNSR_ISE_SB_EENSR_INSA_ILi32EEESB_EEEEESH_SI_SH_SI_NS1B_6fusion15FusionCallbacksIS1F_NS1K_17LinearCombinationISH_fSH_fLNS_15FloatRoundStyleE2EEESG_S1J_JEEENS4_5SM1004TMEM4LOAD26SM100_TMEM_LOAD_16dp256b4xESY_NSZ_INS10_ILi2ELi4ELi3EEES13_NSR_INS5_IJS14_S1H_EEENS5_IJS1H_SB_EEEEEEENS4_17SM75_U32x4_LDSM_NENS4_14SM90_TMA_STOREES1Y_NS4_17SM90_U32x4_STSM_NENS4_39AutoVectorizingCopyWithAssumedAlignmentILi128EEEEEEvvEEEEvNT_6ParamsE --------------------------
	.section	.nv.shared._ZN7cutlass13device_kernelINS_4gemm6kernel13GemmUniversalIN4cute5tupleIJiiiiEEENS1_10collective13CollectiveMmaINS1_35MainloopSm100TmaUmmaWarpSpecializedILi3ELi2ELi4ENS5_IJNS4_1CILi1EEESB_SB_EEEEENS5_IJNSA_ILi64EEESE_NSA_ILi128EEEEEENS_6half_tENS5_IJlSB_lEEESH_SI_NS4_8TiledMMAINS4_8MMA_AtomIJNS4_20SM100_MMA_F16BF16_SSISH_SH_fLi64ELi64ELNS4_4UMMA5MajorE0ELSN_0ELNSM_7ScaleInE0ELSO_0EEEEEENS4_6LayoutISC_NS5_IJNSA_ILi0EEESS_SS_EEEEENS5_IJNS4_10UnderscoreESV_SV_EEEEENS4_13SM90_TMA_LOADENS4_14ComposedLayoutINS4_7SwizzleILi3ELi4ELi3EEENS4_18smem_ptr_flag_bitsILi16EEENSR_INS5_IJNSA_ILi8EEESE_EEENS5_IJSE_SB_EEEEEEEvNS4_8identityESY_S18_vS19_EENS_8epilogue10collective18CollectiveEpilogueINS1B_23Sm100TmaWarpSpecializedILi3ELi2ELi16ELb1ELb0EEEJSG_NS5_IJNSR_ISE_SB_EENSR_INSA_ILi32EEESB_EEEEESH_SI_SH_SI_NS1B_6fusion15FusionCallbacksIS1F_NS1K_17LinearCombinationISH_fSH_fLNS_15FloatRoundStyleE2EEESG_S1J_JEEENS4_5SM1004TMEM4LOAD26SM100_TMEM_LOAD_16dp256b4xESY_NSZ_INS10_ILi2ELi4ELi3EEES13_NSR_INS5_IJS14_S1H_EEENS5_IJS1H_SB_EEEEEEENS4_17SM75_U32x4_LDSM_NENS4_14SM90_TMA_STOREES1Y_NS4_17SM90_U32x4_STSM_NENS4_39AutoVectorizingCopyWithAssumedAlignmentILi128EEEEEEvvEEEEvNT_6ParamsE,"aw",@nobits
	.sectionflags	@""
	.align	16
	.zero		1024


//--------------------- .nv.shared.reserved.0     --------------------------
	.section	.nv.shared.reserved.0,"aw",@nobits
	.weak		__nv_reservedSMEM_offset_0_alias
	.size		__nv_reservedSMEM_offset_0_alias, 0, 64
	.other		__nv_reservedSMEM_offset_0_alias,@"STO_CUDA_RESERVED_SHARED STV_DEFAULT"
__nv_reservedSMEM_offset_0_alias:
	.zero		0
.nv.shared.reserved.0:
	.zero		64
	.weak		__nv_reservedSMEM_tcgen05_partition
	.type		__nv_reservedSMEM_tcgen05_partition,@object
	.size		__nv_reservedSMEM_tcgen05_partition,(.L_0 - __nv_reservedSMEM_tcgen05_partition)
__nv_reservedSMEM_tcgen05_partition:
	.zero		32
.L_0:


//--------------------- .nv.global                --------------------------
	.section	.nv.global,"aw",@nobits
.nv.global:
	.type		_ZN40_INTERNAL_2e9ab6e5_4_k_cu_b1ae247d_258754cute1_E,@object
	.size		_ZN40_INTERNAL_2e9ab6e5_4_k_cu_b1ae247d_258754cute1_E,(_ZN40_INTERNAL_2e9ab6e5_4_k_cu_b1ae247d_258754cuda3std3__45__cpo6cbeginE - _ZN40_INTERNAL_2e9ab6e5_4_k_cu_b1ae247d_258754cute1_E)
_ZN40_INTERNAL_2e9ab6e5_4_k_cu_b1ae247d_258754cute1_E:
	.zero		1
	.type		_ZN40_INTERNAL_2e9ab6e5_4_k_cu_b1ae247d_258754cuda3std3__45__cpo6cbeginE,@object
	.size		_ZN40_INTERNAL_2e9ab6e5_4_k_cu_b1ae247d_258754cuda3std3__45__cpo6cbeginE,(_ZN40_INTERNAL_2e9ab6e5_4_k_cu_b1ae247d_258754cuda3std3__48in_placeE - _ZN40_INTERNAL_2e9ab6e5_4_k_cu_b1ae247d_258754cuda3std3__45__cpo6cbeginE)
_ZN40_INTERNAL_2e9ab6e5_4_k_cu_b1ae247d_258754cuda3std3__45__cpo6cbeginE:
	.zero		1
	.type		_ZN40_INTERNAL_2e9ab6e5_4_k_cu_b1ae247d_258754cuda3std3__48in_placeE,@object
	.size		_ZN40_INTERNAL_2e9ab6e5_4_k_cu_b1ae247d_258754cuda3std3__48in_placeE,(_ZN40_INTERNAL_2e9ab6e5_4_k_cu_b1ae247d_258754cuda3std6ranges3__45__cpo9iter_moveE - _ZN40_INTERNAL_2e9ab6e5_4_k_cu_b1ae247d_258754cuda3std3__48in_placeE)
_ZN40_INTERNAL_2e9ab6e5_4_k_cu_b1ae247d_258754cuda3std3__48in_placeE:
	.zero		1
	.type		_ZN40_INTERNAL_2e9ab6e5_4_k_cu_b1ae247d_258754cuda3std6ranges3__45__cpo9iter_moveE,@object
	.size		_ZN40_INTERNAL_2e9ab6e5_4_k_cu_b1ae247d_258754cuda3std6ranges3__45__cpo9iter_moveE,(_ZN40_INTERNAL_2e9ab6e5_4_k_cu_b1ae247d_258754cuda3std3__45__cpo5beginE - _ZN40_INTERNAL_2e9ab6e5_4_k_cu_b1ae247d_258754cuda3std6ranges3__45__cpo9iter_moveE)
_ZN40_INTERNAL_2e9ab6e5_4_k_cu_b1ae247d_258754cuda3std6ranges3__45__cpo9iter_moveE:
	.zero		1
	.type		_ZN40_INTERNAL_2e9ab6e5_4_k_cu_b1ae247d_258754cuda3std3__45__cpo5beginE,@object
	.size		_ZN40_INTERNAL_2e9ab6e5_4_k_cu_b1ae247d_258754cuda3std3__45__cpo5beginE,(_ZN40_INTERNAL_2e9ab6e5_4_k_cu_b1ae247d_258754cuda3std3__442_GLOBAL__N__2e9ab6e5_4_k_cu_b1ae247d_258756ignoreE - _ZN40_INTERNAL_2e9ab6e5_4_k_cu_b1ae247d_258754cuda3std3__45__cpo5beginE)
_ZN40_INTERNAL_2e9ab6e5_4_k_cu_b1ae247d_258754cuda3std3__45__cpo5beginE:
	.zero		1
	.type		_ZN40_INTERNAL_2e9ab6e5_4_k_cu_b1ae247d_258754cuda3std3__442_GLOBAL__N__2e9ab6e5_4_k_cu_b1ae247d_258756ignoreE,@object
	.size		_ZN40_INTERNAL_2e9ab6e5_4_k_cu_b1ae247d_258754cuda3std3__442_GLOBAL__N__2e9ab6e5_4_k_cu_b1ae247d_258756ignoreE,(_ZN40_INTERNAL_2e9ab6e5_4_k_cu_b1ae247d_258754cute7productE - _ZN40_INTERNAL_2e9ab6e5_4_k_cu_b1ae247d_258754cuda3std3__442_GLOBAL__N__2e9ab6e5_4_k_cu_b1ae247d_258756ignoreE)
_ZN40_INTERNAL_2e9ab6e5_4_k_cu_b1ae247d_258754cuda3std3__442_GLOBAL__N__2e9ab6e5_4_k_cu_b1ae247d_258756ignoreE:
	.zero		1
	.type		_ZN40_INTERNAL_2e9ab6e5_4_k_cu_b1ae247d_258754cute7productE,@object
	.size		_ZN40_INTERNAL_2e9ab6e5_4_k_cu_b1ae247d_258754cute7productE,(_ZN40_INTERNAL_2e9ab6e5_4_k_cu_b1ae247d_258754cuda3std3__45__cpo3endE - _ZN40_INTERNAL_2e9ab6e5_4_k_cu_b1ae247d_258754cute7productE)
_ZN40_INTERNAL_2e9ab6e5_4_k_cu_b1ae247d_258754cute7productE:
	.zero		1
	.type		_ZN40_INTERNAL_2e9ab6e5_4_k_cu_b1ae247d_258754cuda3std3__45__cpo3endE,@object
	.size		_ZN40_INTERNAL_2e9ab6e5_4_k_cu_b1ae247d_258754cuda3std3__45__cpo3endE,(_ZN40_INTERNAL_2e9ab6e5_4_k_cu_b1ae247d_258754cuda3std3__419piecewise_constructE - _ZN40_INTERNAL_2e9ab6e5_4_k_cu_b1ae247d_258754cuda3std3__45__cpo3endE)
_ZN40_INTERNAL_2e9ab6e5_4_k_cu_b1ae247d_258754cuda3std3__45__cpo3endE:
	.zero		1
	.type		_ZN40_INTERNAL_2e9ab6e5_4_k_cu_b1ae247d_258754cuda3std3__419piecewise_constructE,@object
	.size		_ZN40_INTERNAL_2e9ab6e5_4_k_cu_b1ae247d_258754cuda3std3__419piecewise_constructE,(_ZN40_INTERNAL_2e9ab6e5_4_k_cu_b1ae247d_258754cuda3std3__45__cpo4cendE - _ZN40_INTERNAL_2e9ab6e5_4_k_cu_b1ae247d_258754cuda3std3__419piecewise_constructE)
_ZN40_INTERNAL_2e9ab6e5_4_k_cu_b1ae247d_258754cuda3std3__419piecewise_constructE:
	.zero		1
	.type		_ZN40_INTERNAL_2e9ab6e5_4_k_cu_b1ae247d_258754cuda3std3__45__cpo4cendE,@object
	.size		_ZN40_INTERNAL_2e9ab6e5_4_k_cu_b1ae247d_258754cuda3std3__45__cpo4cendE,(_ZN40_INTERNAL_2e9ab6e5_4_k_cu_b1ae247d_258754cuda3std6ranges3__45__cpo4swapE - _ZN40_INTERNAL_2e9ab6e5_4_k_cu_b1ae247d_258754cuda3std3__45__cpo4cendE)
_ZN40_INTERNAL_2e9ab6e5_4_k_cu_b1ae247d_258754cuda3std3__45__cpo4cendE:
	.zero		1
	.type		_ZN40_INTERNAL_2e9ab6e5_4_k_cu_b1ae247d_258754cuda3std6ranges3__45__cpo4swapE,@object
	.size		_ZN40_INTERNAL_2e9ab6e5_4_k_cu_b1ae247d_258754cuda3std6ranges3__45__cpo4swapE,(.L_10 - _ZN40_INTERNAL_2e9ab6e5_4_k_cu_b1ae247d_258754cuda3std6ranges3__45__cpo4swapE)
_ZN40_INTERNAL_2e9ab6e5_4_k_cu_b1ae247d_258754cuda3std6ranges3__45__cpo4swapE:
	.zero		1
.L_10:


//--------------------- .nv.constant0._ZN7cutlass13device_kernelINS_4gemm6kernel13GemmUniversalIN4cute5tupleIJiiiiEEENS1_10collective13CollectiveMmaINS1_35MainloopSm100TmaUmmaWarpSpecializedILi3ELi2ELi4ENS5_IJNS4_1CILi1EEESB_SB_EEEEENS5_IJNSA_ILi64EEESE_NSA_ILi128EEEEEENS_6half_tENS5_IJlSB_lEEESH_SI_NS4_8TiledMMAINS4_8MMA_AtomIJNS4_20SM100_MMA_F16BF16_SSISH_SH_fLi64ELi64ELNS4_4UMMA5MajorE0ELSN_0ELNSM_7ScaleInE0ELSO_0EEEEEENS4_6LayoutISC_NS5_IJNSA_ILi0EEESS_SS_EEEEENS5_IJNS4_10UnderscoreESV_SV_EEEEENS4_13SM90_TMA_LOADENS4_14ComposedLayoutINS4_7SwizzleILi3ELi4ELi3EEENS4_18smem_ptr_flag_bitsILi16EEENSR_INS5_IJNSA_ILi8EEESE_EEENS5_IJSE_SB_EEEEEEEvNS4_8identityESY_S18_vS19_EENS_8epilogue10collective18CollectiveEpilogueINS1B_23Sm100TmaWarpSpecializedILi3ELi2ELi16ELb1ELb0EEEJSG_NS5_IJNSR_ISE_SB_EENSR_INSA_ILi32EEESB_EEEEESH_SI_SH_SI_NS1B_6fusion15FusionCallbacksIS1F_NS1K_17LinearCombinationISH_fSH_fLNS_15FloatRoundStyleE2EEESG_S1J_JEEENS4_5SM1004TMEM4LOAD26SM100_TMEM_LOAD_16dp256b4xESY_NSZ_INS10_ILi2ELi4ELi3EEES13_NSR_INS5_IJS14_S1H_EEENS5_IJS1H_SB_EEEEEEENS4_17SM75_U32x4_LDSM_NENS4_14SM90_TMA_STOREES1Y_NS4_17SM90_U32x4_STSM_NENS4_39AutoVectorizingCopyWithAssumedAlignmentILi128EEEEEEvvEEEEvNT_6ParamsE --------------------------
	.section	.nv.constant0._ZN7cutlass13device_kernelINS_4gemm6kernel13GemmUniversalIN4cute5tupleIJiiiiEEENS1_10collective13CollectiveMmaINS1_35MainloopSm100TmaUmmaWarpSpecializedILi3ELi2ELi4ENS5_IJNS4_1CILi1EEESB_SB_EEEEENS5_IJNSA_ILi64EEESE_NSA_ILi128EEEEEENS_6half_tENS5_IJlSB_lEEESH_SI_NS4_8TiledMMAINS4_8MMA_AtomIJNS4_20SM100_MMA_F16BF16_SSISH_SH_fLi64ELi64ELNS4_4UMMA5MajorE0ELSN_0ELNSM_7ScaleInE0ELSO_0EEEEEENS4_6LayoutISC_NS5_IJNSA_ILi0EEESS_SS_EEEEENS5_IJNS4_10UnderscoreESV_SV_EEEEENS4_13SM90_TMA_LOADENS4_14ComposedLayoutINS4_7SwizzleILi3ELi4ELi3EEENS4_18smem_ptr_flag_bitsILi16EEENSR_INS5_IJNSA_ILi8EEESE_EEENS5_IJSE_SB_EEEEEEEvNS4_8identityESY_S18_vS19_EENS_8epilogue10collective18CollectiveEpilogueINS1B_23Sm100TmaWarpSpecializedILi3ELi2ELi16ELb1ELb0EEEJSG_NS5_IJNSR_ISE_SB_EENSR_INSA_ILi32EEESB_EEEEESH_SI_SH_SI_NS1B_6fusion15FusionCallbacksIS1F_NS1K_17LinearCombinationISH_fSH_fLNS_15FloatRoundStyleE2EEESG_S1J_JEEENS4_5SM1004TMEM4LOAD26SM100_TMEM_LOAD_16dp256b4xESY_NSZ_INS10_ILi2ELi4ELi3EEES13_NSR_INS5_IJS14_S1H_EEENS5_IJS1H_SB_EEEEEEENS4_17SM75_U32x4_LDSM_NENS4_14SM90_TMA_STOREES1Y_NS4_17SM90_U32x4_STSM_NENS4_39AutoVectorizingCopyWithAssumedAlignmentILi128EEEEEEvvEEEEvNT_6ParamsE,"a",@progbits
	.sectionflags	@""
	.align	4
.nv.constant0._ZN7cutlass13device_kernelINS_4gemm6kernel13GemmUniversalIN4cute5tupleIJiiiiEEENS1_10collective13CollectiveMmaINS1_35MainloopSm100TmaUmmaWarpSpecializedILi3ELi2ELi4ENS5_IJNS4_1CILi1EEESB_SB_EEEEENS5_IJNSA_ILi64EEESE_NSA_ILi128EEEEEENS_6half_tENS5_IJlSB_lEEESH_SI_NS4_8TiledMMAINS4_8MMA_AtomIJNS4_20SM100_MMA_F16BF16_SSISH_SH_fLi64ELi64ELNS4_4UMMA5MajorE0ELSN_0ELNSM_7ScaleInE0ELSO_0EEEEEENS4_6LayoutISC_NS5_IJNSA_ILi0EEESS_SS_EEEEENS5_IJNS4_10UnderscoreESV_SV_EEEEENS4_13SM90_TMA_LOADENS4_14ComposedLayoutINS4_7SwizzleILi3ELi4ELi3EEENS4_18smem_ptr_flag_bitsILi16EEENSR_INS5_IJNSA_ILi8EEESE_EEENS5_IJSE_SB_EEEEEEEvNS4_8identityESY_S18_vS19_EENS_8epilogue10collective18CollectiveEpilogueINS1B_23Sm100TmaWarpSpecializedILi3ELi2ELi16ELb1ELb0EEEJSG_NS5_IJNSR_ISE_SB_EENSR_INSA_ILi32EEESB_EEEEESH_SI_SH_SI_NS1B_6fusion15FusionCallbacksIS1F_NS1K_17LinearCombinationISH_fSH_fLNS_15FloatRoundStyleE2EEESG_S1J_JEEENS4_5SM1004TMEM4LOAD26SM100_TMEM_LOAD_16dp256b4xESY_NSZ_INS10_ILi2ELi4ELi3EEES13_NSR_INS5_IJS14_S1H_EEENS5_IJS1H_SB_EEEEEEENS4_17SM75_U32x4_LDSM_NENS4_14SM90_TMA_STOREES1Y_NS4_17SM90_U32x4_STSM_NENS4_39AutoVectorizingCopyWithAssumedAlignmentILi128EEEEEEvvEEEEvNT_6ParamsE:
	.zero		2944


//--------------------- SYMBOLS --------------------------

	.type		.nv.reservedSmem.offset0,@object
	.size		.nv.reservedSmem.offset0,0x4
	.type		.nv.reservedSmem.cap,@object
	.size		.nv.reservedSmem.cap,0x4
	.type		__assertfail,@function
